	.target	sm_100a

	.elftype	@"ET_EXEC"


//--------------------- .note.nv.tkinfo           --------------------------
	.section	.note.nv.tkinfo,"",@"SHT_NOTE"
	.sectionflags	@"SHF_NOTE_NV_TKINFO"
	.tkinfo
        /*0018*/ 	.word	0x00000002
        /*0030*/ 	.string	""
        /*0030*/ 	.string	"ptxas"
        /*0030*/ 	.string	"Cuda compilation tools, release 13.0, V13.0.88"
        /*0030*/ 	.string	"Build cuda_13.0.r13.0/compiler.36424714_0"
        /*0030*/ 	.string	"-arch sm_100a -m 64 "



//--------------------- .note.nv.cuinfo           --------------------------
	.section	.note.nv.cuinfo,"",@"SHT_NOTE"
	.sectionflags	@"SHF_NOTE_NV_CUINFO"
        /*0018*/ 	.short	0x0002
        /*001a*/ 	.short	0x0064
        /*001c*/ 	.short	0x0082
	.zero		2


//--------------------- .nv.info                  --------------------------
	.section	.nv.info,"",@"SHT_CUDA_INFO"
	.align	4


	//----- nvinfo : EIATTR_REGCOUNT
	.align		4
        /*0000*/ 	.byte	0x04, 0x2f
        /*0002*/ 	.short	(.L_19 - .L_18)
	.align		4
.L_18:
        /*0004*/ 	.word	index@(_ZN7cutlass13device_kernelINS_4gemm6kernel13GemmUniversalIN4cute5tupleIJiiiiEEENS1_10collective13CollectiveMmaINS1_35MainloopSm100TmaUmmaWarpSpecializedILi8ELi2ELi4ENS5_IJNS4_1CILi1EEESB_SB_EEEEENS5_IJNSA_ILi128EEENSA_ILi64EEESF_EEENS_6half_tENS5_IJlSB_lEEESH_SI_NS4_8TiledMMAINS4_8MMA_AtomIJNS4_20SM100_MMA_F16BF16_SSISH_SH_fLi128ELi64ELNS4_4UMMA5MajorE0ELSN_0ELNSM_7ScaleInE0ELSO_0EEEEEENS4_6LayoutISC_NS5_IJNSA_ILi0EEESS_SS_EEEEENS5_IJNS4_10UnderscoreESV_SV_EEEEENS4_13SM90_TMA_LOADENS4_14ComposedLayoutINS4_7SwizzleILi3ELi4ELi3EEENS4_18smem_ptr_flag_bitsILi16EEENSR_INS5_IJNSA_ILi8EEESF_EEENS5_IJSF_SB_EEEEEEEvNS4_8identityESY_S18_vS19_EENS_8epilogue10collective18CollectiveEpilogueINS1B_23Sm100TmaWarpSpecializedILi3ELi2ELi32ELb1ELb0EEEJSG_NS5_IJNSR_ISE_SB_EENSR_INSA_ILi32EEESB_EEEEESH_SI_SH_SI_NS1B_6fusion15FusionCallbacksIS1F_NS1K_17LinearCombinationISH_fSH_fLNS_15FloatRoundStyleE2EEESG_S1J_JEEENS4_5SM1004TMEM4LOAD26SM100_TMEM_LOAD_32dp32b32xESY_NSZ_INS10_ILi2ELi4ELi3EEES13_NSR_INS5_IJS14_S1H_EEENS5_IJS1H_SB_EEEEEEENS4_39AutoVectorizingCopyWithAssumedAlignmentILi128EEENS4_14SM90_TMA_STOREES1Y_S20_S20_EEEvvEEEEvNT_6ParamsE)
        /*0008*/ 	.word	0x0000006f


	//----- nvinfo : EIATTR_FRAME_SIZE
	.align		4
.L_19:
        /*000c*/ 	.byte	0x04, 0x11
        /*000e*/ 	.short	(.L_21 - .L_20)
	.align		4
.L_20:
        /*0010*/ 	.word	index@($__internal_2_$__cuda_sm10x_tcgen05_guardrail_trap_unallocated_columns_being_dealloced)
        /*0014*/ 	.word	0x00000000


	//----- nvinfo : EIATTR_FRAME_SIZE
	.align		4
.L_21:
        /*0018*/ 	.byte	0x04, 0x11
        /*001a*/ 	.short	(.L_23 - .L_22)
	.align		4
.L_22:
        /*001c*/ 	.word	index@($__internal_1_$__cuda_sm10x_tcgen05_guardrail_trap_phase_invalid_during_alloc)
        /*0020*/ 	.word	0x00000000


	//----- nvinfo : EIATTR_FRAME_SIZE
	.align		4
.L_23:
        /*0024*/ 	.byte	0x04, 0x11
        /*0026*/ 	.short	(.L_25 - .L_24)
	.align		4
.L_24:
        /*0028*/ 	.word	index@($__internal_0_$__cuda_sm10x_tcgen05_guardrail_trap_col_being_dealloced_not_returned_by_alloc)
        /*002c*/ 	.word	0x00000000


	//----- nvinfo : EIATTR_FRAME_SIZE
	.align		4
.L_25:
        /*0030*/ 	.byte	0x04, 0x11
        /*0032*/ 	.short	(.L_27 - .L_26)
	.align		4
.L_26:
        /*0034*/ 	.word	index@(_ZN7cutlass13device_kernelINS_4gemm6kernel13GemmUniversalIN4cute5tupleIJiiiiEEENS1_10collective13CollectiveMmaINS1_35MainloopSm100TmaUmmaWarpSpecializedILi8ELi2ELi4ENS5_IJNS4_1CILi1EEESB_SB_EEEEENS5_IJNSA_ILi128EEENSA_ILi64EEESF_EEENS_6half_tENS5_IJlSB_lEEESH_SI_NS4_8TiledMMAINS4_8MMA_AtomIJNS4_20SM100_MMA_F16BF16_SSISH_SH_fLi128ELi64ELNS4_4UMMA5MajorE0ELSN_0ELNSM_7ScaleInE0ELSO_0EEEEEENS4_6LayoutISC_NS5_IJNSA_ILi0EEESS_SS_EEEEENS5_IJNS4_10UnderscoreESV_SV_EEEEENS4_13SM90_TMA_LOADENS4_14ComposedLayoutINS4_7SwizzleILi3ELi4ELi3EEENS4_18smem_ptr_flag_bitsILi16EEENSR_INS5_IJNSA_ILi8EEESF_EEENS5_IJSF_SB_EEEEEEEvNS4_8identityESY_S18_vS19_EENS_8epilogue10collective18CollectiveEpilogueINS1B_23Sm100TmaWarpSpecializedILi3ELi2ELi32ELb1ELb0EEEJSG_NS5_IJNSR_ISE_SB_EENSR_INSA_ILi32EEESB_EEEEESH_SI_SH_SI_NS1B_6fusion15FusionCallbacksIS1F_NS1K_17LinearCombinationISH_fSH_fLNS_15FloatRoundStyleE2EEESG_S1J_JEEENS4_5SM1004TMEM4LOAD26SM100_TMEM_LOAD_32dp32b32xESY_NSZ_INS10_ILi2ELi4ELi3EEES13_NSR_INS5_IJS14_S1H_EEENS5_IJS1H_SB_EEEEEEENS4_39AutoVectorizingCopyWithAssumedAlignmentILi128EEENS4_14SM90_TMA_STOREES1Y_S20_S20_EEEvvEEEEvNT_6ParamsE)
        /*0038*/ 	.word	0x00000000


	//----- nvinfo : EIATTR_MIN_STACK_SIZE
	.align		4
.L_27:
        /*003c*/ 	.byte	0x04, 0x12
        /*003e*/ 	.short	(.L_29 - .L_28)
	.align		4
.L_28:
        /*0040*/ 	.word	index@(_ZN7cutlass13device_kernelINS_4gemm6kernel13GemmUniversalIN4cute5tupleIJiiiiEEENS1_10collective13CollectiveMmaINS1_35MainloopSm100TmaUmmaWarpSpecializedILi8ELi2ELi4ENS5_IJNS4_1CILi1EEESB_SB_EEEEENS5_IJNSA_ILi128EEENSA_ILi64EEESF_EEENS_6half_tENS5_IJlSB_lEEESH_SI_NS4_8TiledMMAINS4_8MMA_AtomIJNS4_20SM100_MMA_F16BF16_SSISH_SH_fLi128ELi64ELNS4_4UMMA5MajorE0ELSN_0ELNSM_7ScaleInE0ELSO_0EEEEEENS4_6LayoutISC_NS5_IJNSA_ILi0EEESS_SS_EEEEENS5_IJNS4_10UnderscoreESV_SV_EEEEENS4_13SM90_TMA_LOADENS4_14ComposedLayoutINS4_7SwizzleILi3ELi4ELi3EEENS4_18smem_ptr_flag_bitsILi16EEENSR_INS5_IJNSA_ILi8EEESF_EEENS5_IJSF_SB_EEEEEEEvNS4_8identityESY_S18_vS19_EENS_8epilogue10collective18CollectiveEpilogueINS1B_23Sm100TmaWarpSpecializedILi3ELi2ELi32ELb1ELb0EEEJSG_NS5_IJNSR_ISE_SB_EENSR_INSA_ILi32EEESB_EEEEESH_SI_SH_SI_NS1B_6fusion15FusionCallbacksIS1F_NS1K_17LinearCombinationISH_fSH_fLNS_15FloatRoundStyleE2EEESG_S1J_JEEENS4_5SM1004TMEM4LOAD26SM100_TMEM_LOAD_32dp32b32xESY_NSZ_INS10_ILi2ELi4ELi3EEES13_NSR_INS5_IJS14_S1H_EEENS5_IJS1H_SB_EEEEEEENS4_39AutoVectorizingCopyWithAssumedAlignmentILi128EEENS4_14SM90_TMA_STOREES1Y_S20_S20_EEEvvEEEEvNT_6ParamsE)
        /*0044*/ 	.word	0x00000000
.L_29:


//--------------------- .nv.compat                --------------------------
	.section	.nv.compat,"",@"SHT_CUDA_COMPAT_INFO"
	.align	4
        /*0000*/ 	.byte	0x02, 0x09, 0x01, 0x00, 0x02, 0x02, 0x02, 0x00, 0x02, 0x05, 0x05, 0x00, 0x03, 0x07, 0x01, 0x01
        /*0010*/ 	.byte	0x02, 0x03, 0x01, 0x00, 0x02, 0x06, 0x01, 0x00, 0x04, 0x0b, 0x08, 0x00, 0x09, 0x00, 0x00, 0x00
        /*0020*/ 	.byte	0x00, 0x00, 0x00, 0x00


//--------------------- .nv.info._ZN7cutlass13device_kernelINS_4gemm6kernel13GemmUniversalIN4cute5tupleIJiiiiEEENS1_10collective13CollectiveMmaINS1_35MainloopSm100TmaUmmaWarpSpecializedILi8ELi2ELi4ENS5_IJNS4_1CILi1EEESB_SB_EEEEENS5_IJNSA_ILi128EEENSA_ILi64EEESF_EEENS_6half_tENS5_IJlSB_lEEESH_SI_NS4_8TiledMMAINS4_8MMA_AtomIJNS4_20SM100_MMA_F16BF16_SSISH_SH_fLi128ELi64ELNS4_4UMMA5MajorE0ELSN_0ELNSM_7ScaleInE0ELSO_0EEEEEENS4_6LayoutISC_NS5_IJNSA_ILi0EEESS_SS_EEEEENS5_IJNS4_10UnderscoreESV_SV_EEEEENS4_13SM90_TMA_LOADENS4_14ComposedLayoutINS4_7SwizzleILi3ELi4ELi3EEENS4_18smem_ptr_flag_bitsILi16EEENSR_INS5_IJNSA_ILi8EEESF_EEENS5_IJSF_SB_EEEEEEEvNS4_8identityESY_S18_vS19_EENS_8epilogue10collective18CollectiveEpilogueINS1B_23Sm100TmaWarpSpecializedILi3ELi2ELi32ELb1ELb0EEEJSG_NS5_IJNSR_ISE_SB_EENSR_INSA_ILi32EEESB_EEEEESH_SI_SH_SI_NS1B_6fusion15FusionCallbacksIS1F_NS1K_17LinearCombinationISH_fSH_fLNS_15FloatRoundStyleE2EEESG_S1J_JEEENS4_5SM1004TMEM4LOAD26SM100_TMEM_LOAD_32dp32b32xESY_NSZ_INS10_ILi2ELi4ELi3EEES13_NSR_INS5_IJS14_S1H_EEENS5_IJS1H_SB_EEEEEEENS4_39AutoVectorizingCopyWithAssumedAlignmentILi128EEENS4_14SM90_TMA_STOREES1Y_S20_S20_EEEvvEEEEvNT_6ParamsE --------------------------
	.section	.nv.info._ZN7cutlass13device_kernelINS_4gemm6kernel13GemmUniversalIN4cute5tupleIJiiiiEEENS1_10collective13CollectiveMmaINS1_35MainloopSm100TmaUmmaWarpSpecializedILi8ELi2ELi4ENS5_IJNS4_1CILi1EEESB_SB_EEEEENS5_IJNSA_ILi128EEENSA_ILi64EEESF_EEENS_6half_tENS5_IJlSB_lEEESH_SI_NS4_8TiledMMAINS4_8MMA_AtomIJNS4_20SM100_MMA_F16BF16_SSISH_SH_fLi128ELi64ELNS4_4UMMA5MajorE0ELSN_0ELNSM_7ScaleInE0ELSO_0EEEEEENS4_6LayoutISC_NS5_IJNSA_ILi0EEESS_SS_EEEEENS5_IJNS4_10UnderscoreESV_SV_EEEEENS4_13SM90_TMA_LOADENS4_14ComposedLayoutINS4_7SwizzleILi3ELi4ELi3EEENS4_18smem_ptr_flag_bitsILi16EEENSR_INS5_IJNSA_ILi8EEESF_EEENS5_IJSF_SB_EEEEEEEvNS4_8identityESY_S18_vS19_EENS_8epilogue10collective18CollectiveEpilogueINS1B_23Sm100TmaWarpSpecializedILi3ELi2ELi32ELb1ELb0EEEJSG_NS5_IJNSR_ISE_SB_EENSR_INSA_ILi32EEESB_EEEEESH_SI_SH_SI_NS1B_6fusion15FusionCallbacksIS1F_NS1K_17LinearCombinationISH_fSH_fLNS_15FloatRoundStyleE2EEESG_S1J_JEEENS4_5SM1004TMEM4LOAD26SM100_TMEM_LOAD_32dp32b32xESY_NSZ_INS10_ILi2ELi4ELi3EEES13_NSR_INS5_IJS14_S1H_EEENS5_IJS1H_SB_EEEEEEENS4_39AutoVectorizingCopyWithAssumedAlignmentILi128EEENS4_14SM90_TMA_STOREES1Y_S20_S20_EEEvvEEEEvNT_6ParamsE,"",@"SHT_CUDA_INFO"
	.sectionflags	@""
	.align	4


	//----- nvinfo : EIATTR_CUDA_API_VERSION
	.align		4
        /*0000*/ 	.byte	0x04, 0x37
        /*0002*/ 	.short	(.L_31 - .L_30)
.L_30:
        /*0004*/ 	.word	0x00000082


	//----- nvinfo : EIATTR_KPARAM_INFO
	.align		4
.L_31:
        /*0008*/ 	.byte	0x04, 0x17
        /*000a*/ 	.short	(.L_33 - .L_32)
.L_32:
        /*000c*/ 	.word	0x00000000
        /*0010*/ 	.short	0x0000
        /*0012*/ 	.short	0x0000
        /*0014*/ 	.byte	0x00, 0xf0, 0x01, 0x20


	//----- nvinfo : EIATTR_AT_ENTRY_FRAGMENTS
	.align		4
.L_33:
        /*0018*/ 	.byte	0x04, 0x4f
        /*001a*/ 	.short	(.L_35 - .L_34)


	//   ....[0]....
.L_34:
        /*001c*/ 	.word	0x00000006


	//----- nvinfo : EIATTR_RESERVED_SMEM_USED
	.align		4
.L_35:
        /*0020*/ 	.byte	0x01, 0x41
	.zero		2


	//----- nvinfo : EIATTR_SPARSE_MMA_MASK
	.align		4
        /*0024*/ 	.byte	0x03, 0x50
        /*0026*/ 	.short	0x0000


	//----- nvinfo : EIATTR_TCGEN05_1CTA_USED
	.align		4
        /*0028*/ 	.byte	0x01, 0x51
	.zero		2


	//----- nvinfo : EIATTR_MAXREG_COUNT
	.align		4
        /*002c*/ 	.byte	0x03, 0x1b
        /*002e*/ 	.short	0x00ff


	//----- nvinfo : EIATTR_NUM_BARRIERS
	.align		4
        /*0030*/ 	.byte	0x02, 0x4c
        /*0032*/ 	.byte	0x07
	.zero		1


	//----- nvinfo : EIATTR_EXTERNS
	.align		4
        /*0034*/ 	.byte	0x04, 0x0f
        /*0036*/ 	.short	(.L_37 - .L_36)


	//   ....[0]....
	.align		4
.L_36:
        /*0038*/ 	.word	index@(__assertfail)


	//----- nvinfo : EIATTR_MERCURY_ISA_VERSION
	.align		4
.L_37:
        /*003c*/ 	.byte	0x03, 0x5f
        /*003e*/ 	.short	0x0101


	//----- nvinfo : EIATTR_INT_WARP_WIDE_INSTR_OFFSETS
	.align		4
        /*0040*/ 	.byte	0x04, 0x31
        /*0042*/ 	.short	(.L_39 - .L_38)


	//   ....[0]....
.L_38:
        /*0044*/ 	.word	0x00001e40


	//   ....[1]....
        /*0048*/ 	.word	0x00003ac0


	//   ....[2]....
        /*004c*/ 	.word	0x00003af0


	//   ....[3]....
        /*0050*/ 	.word	0x00003b40


	//   ....[4]....
        /*0054*/ 	.word	0x00004430


	//   ....[5]....
        /*0058*/ 	.word	0x00004450


	//   ....[6]....
        /*005c*/ 	.word	0x00004720


	//   ....[7]....
        /*0060*/ 	.word	0x00004850


	//----- nvinfo : EIATTR_COOP_GROUP_MASK_REGIDS
	.align		4
.L_39:
        /*0064*/ 	.byte	0x04, 0x29
        /*0066*/ 	.short	(.L_41 - .L_40)


	//   ....[0]....
.L_40:
        /*0068*/ 	.word	0xffffffff


	//   ....[1]....
        /*006c*/ 	.word	0xffffffff


	//   ....[2]....
        /*0070*/ 	.word	0xffffffff


	//   ....[3]....
        /*0074*/ 	.word	0xffffffff


	//   ....[4]....
        /*0078*/ 	.word	0xffffffff


	//   ....[5]....
        /*007c*/ 	.word	0xffffffff


	//   ....[6]....
        /*0080*/ 	.word	0xffffffff


	//   ....[7]....
        /*0084*/ 	.word	0xffffffff


	//   ....[8]....
        /*0088*/ 	.word	0xffffffff


	//   ....[9]....
        /*008c*/ 	.word	0xffffffff


	//   ....[10]....
        /*0090*/ 	.word	0xffffffff


	//   ....[11]....
        /*0094*/ 	.word	0xffffffff


	//   ....[12]....
        /*0098*/ 	.word	0xffffffff


	//----- nvinfo : EIATTR_COOP_GROUP_INSTR_OFFSETS
	.align		4
.L_41:
        /*009c*/ 	.byte	0x04, 0x28
        /*009e*/ 	.short	(.L_43 - .L_42)


	//   ....[0]....
.L_42:
        /*00a0*/ 	.word	0x00000090


	//   ....[1]....
        /*00a4*/ 	.word	0x000004d0


	//   ....[2]....
        /*00a8*/ 	.word	0x000006c0


	//   ....[3]....
        /*00ac*/ 	.word	0x00000840


	//   ....[4]....
        /*00b0*/ 	.word	0x00000940


	//   ....[5]....
        /*00b4*/ 	.word	0x00000ab0


	//   ....[6]....
        /*00b8*/ 	.word	0x00000c50


	//   ....[7]....
        /*00bc*/ 	.word	0x00001d20


	//   ....[8]....
        /*00c0*/ 	.word	0x00002d40


	//   ....[9]....
        /*00c4*/ 	.word	0x00002f50


	//   ....[10]....
        /*00c8*/ 	.word	0x00002f80


	//   ....[11]....
        /*00cc*/ 	.word	0x000039b0


	//   ....[12]....
        /*00d0*/ 	.word	0x00003be0


	//----- nvinfo : EIATTR_VRC_CTA_INIT_COUNT
	.align		4
.L_43:
        /*00d4*/ 	.byte	0x02, 0x4a
        /*00d6*/ 	.byte	0x80
	.zero		1


	//----- nvinfo : EIATTR_SYSCALL_OFFSETS
	.align		4
        /*00d8*/ 	.byte	0x04, 0x46
        /*00da*/ 	.short	(.L_45 - .L_44)


	//   ....[0]....
.L_44:
        /*00dc*/ 	.word	0x00005400


	//   ....[1]....
        /*00e0*/ 	.word	0x000054f0


	//   ....[2]....
        /*00e4*/ 	.word	0x00005d30


	//   ....[3]....
        /*00e8*/ 	.word	0x000069e0


	//----- nvinfo : EIATTR_MBARRIER_INSTR_OFFSETS
	.align		4
.L_45:
        /*00ec*/ 	.byte	0x04, 0x39
        /*00ee*/ 	.short	(.L_47 - .L_46)


	//   ....[0]....
.L_46:
        /*00f0*/ 	.word	0x000005b0
        /*00f4*/ 	.word	0x000000ff
        /*00f8*/ 	.word	0x00000000
        /*00fc*/ 	.short	0x0100
        /*00fe*/ 	.byte	0x05
	.zero		1


	//   ....[1]....
        /*0100*/ 	.word	0x000005c0
        /*0104*/ 	.word	0x000000ff
        /*0108*/ 	.word	0x00000040
        /*010c*/ 	.short	0x0100
        /*010e*/ 	.byte	0x05
	.zero		1


	//   ....[2]....
        /*0110*/ 	.word	0x000005d0
        /*0114*/ 	.word	0x000000ff
        /*0118*/ 	.word	0x00000008
        /*011c*/ 	.short	0x0100
        /*011e*/ 	.byte	0x05
	.zero		1


	//   ....[3]....
        /*0120*/ 	.word	0x000005e0
        /*0124*/ 	.word	0x000000ff
        /*0128*/ 	.word	0x00000048
        /*012c*/ 	.short	0x0100
        /*012e*/ 	.byte	0x05
	.zero		1


	//   ....[4]....
        /*0130*/ 	.word	0x000005f0
        /*0134*/ 	.word	0x000000ff
        /*0138*/ 	.word	0x00000010
        /*013c*/ 	.short	0x0100
        /*013e*/ 	.byte	0x05
	.zero		1


	//   ....[5]....
        /*0140*/ 	.word	0x00000600
        /*0144*/ 	.word	0x000000ff
        /*0148*/ 	.word	0x00000050
        /*014c*/ 	.short	0x0100
        /*014e*/ 	.byte	0x05
	.zero		1


	//   ....[6]....
        /*0150*/ 	.word	0x00000610
        /*0154*/ 	.word	0x000000ff
        /*0158*/ 	.word	0x00000018
        /*015c*/ 	.short	0x0100
        /*015e*/ 	.byte	0x05
	.zero		1


	//   ....[7]....
        /*0160*/ 	.word	0x00000620
        /*0164*/ 	.word	0x000000ff
        /*0168*/ 	.word	0x00000058
        /*016c*/ 	.short	0x0100
        /*016e*/ 	.byte	0x05
	.zero		1


	//   ....[8]....
        /*0170*/ 	.word	0x00000630
        /*0174*/ 	.word	0x000000ff
        /*0178*/ 	.word	0x00000020
        /*017c*/ 	.short	0x0100
        /*017e*/ 	.byte	0x05
	.zero		1


	//   ....[9]....
        /*0180*/ 	.word	0x00000640
        /*0184*/ 	.word	0x000000ff
        /*0188*/ 	.word	0x00000060
        /*018c*/ 	.short	0x0100
        /*018e*/ 	.byte	0x05
	.zero		1


	//   ....[10]....
        /*0190*/ 	.word	0x00000650
        /*0194*/ 	.word	0x000000ff
        /*0198*/ 	.word	0x00000028
        /*019c*/ 	.short	0x0100
        /*019e*/ 	.byte	0x05
	.zero		1


	//   ....[11]....
        /*01a0*/ 	.word	0x00000660
        /*01a4*/ 	.word	0x000000ff
        /*01a8*/ 	.word	0x00000068
        /*01ac*/ 	.short	0x0100
        /*01ae*/ 	.byte	0x05
	.zero		1


	//   ....[12]....
        /*01b0*/ 	.word	0x00000670
        /*01b4*/ 	.word	0x000000ff
        /*01b8*/ 	.word	0x00000030
        /*01bc*/ 	.short	0x0100
        /*01be*/ 	.byte	0x05
	.zero		1


	//   ....[13]....
        /*01c0*/ 	.word	0x00000680
        /*01c4*/ 	.word	0x000000ff
        /*01c8*/ 	.word	0x00000070
        /*01cc*/ 	.short	0x0100
        /*01ce*/ 	.byte	0x05
	.zero		1


	//   ....[14]....
        /*01d0*/ 	.word	0x00000690
        /*01d4*/ 	.word	0x000000ff
        /*01d8*/ 	.word	0x00000038
        /*01dc*/ 	.short	0x0100
        /*01de*/ 	.byte	0x05
	.zero		1


	//   ....[15]....
        /*01e0*/ 	.word	0x000006a0
        /*01e4*/ 	.word	0x000000ff
        /*01e8*/ 	.word	0x00000078
        /*01ec*/ 	.short	0x0100
        /*01ee*/ 	.byte	0x05
	.zero		1


	//   ....[16]....
        /*01f0*/ 	.word	0x000007d0
        /*01f4*/ 	.word	0x000000ff
        /*01f8*/ 	.word	0x00000080
        /*01fc*/ 	.short	0x0100
        /*01fe*/ 	.byte	0x07
	.zero		1


	//   ....[17]....
        /*0200*/ 	.word	0x000007e0
        /*0204*/ 	.word	0x000000ff
        /*0208*/ 	.word	0x00000098
        /*020c*/ 	.short	0x0100
        /*020e*/ 	.byte	0x07
	.zero		1


	//   ....[18]....
        /*0210*/ 	.word	0x000007f0
        /*0214*/ 	.word	0x000000ff
        /*0218*/ 	.word	0x00000088
        /*021c*/ 	.short	0x0100
        /*021e*/ 	.byte	0x07
	.zero		1


	//   ....[19]....
        /*0220*/ 	.word	0x00000800
        /*0224*/ 	.word	0x000000ff
        /*0228*/ 	.word	0x000000a0
        /*022c*/ 	.short	0x0100
        /*022e*/ 	.byte	0x07
	.zero		1


	//   ....[20]....
        /*0230*/ 	.word	0x00000810
        /*0234*/ 	.word	0x000000ff
        /*0238*/ 	.word	0x00000090
        /*023c*/ 	.short	0x0100
        /*023e*/ 	.byte	0x07
	.zero		1


	//   ....[21]....
        /*0240*/ 	.word	0x00000820
        /*0244*/ 	.word	0x000000ff
        /*0248*/ 	.word	0x000000a8
        /*024c*/ 	.short	0x0100
        /*024e*/ 	.byte	0x07
	.zero		1


	//   ....[22]....
        /*0250*/ 	.word	0x00000910
        /*0254*/ 	.word	0x000000ff
        /*0258*/ 	.word	0x000000b0
        /*025c*/ 	.short	0x0100
        /*025e*/ 	.byte	0x05
	.zero		1


	//   ....[23]....
        /*0260*/ 	.word	0x00000920
        /*0264*/ 	.word	0x000000ff
        /*0268*/ 	.word	0x000000b8
        /*026c*/ 	.short	0x0100
        /*026e*/ 	.byte	0x05
	.zero		1


	//   ....[24]....
        /*0270*/ 	.word	0x00000a60
        /*0274*/ 	.word	0x000000ff
        /*0278*/ 	.word	0x000000c0
        /*027c*/ 	.short	0x0100
        /*027e*/ 	.byte	0x05
	.zero		1


	//   ....[25]....
        /*0280*/ 	.word	0x00000a70
        /*0284*/ 	.word	0x000000ff
        /*0288*/ 	.word	0x000000d0
        /*028c*/ 	.short	0x0100
        /*028e*/ 	.byte	0x05
	.zero		1


	//   ....[26]....
        /*0290*/ 	.word	0x00000a80
        /*0294*/ 	.word	0x000000ff
        /*0298*/ 	.word	0x000000c8
        /*029c*/ 	.short	0x0100
        /*029e*/ 	.byte	0x05
	.zero		1


	//   ....[27]....
        /*02a0*/ 	.word	0x00000a90
        /*02a4*/ 	.word	0x000000ff
        /*02a8*/ 	.word	0x000000d8
        /*02ac*/ 	.short	0x0100
        /*02ae*/ 	.byte	0x05
	.zero		1


	//   ....[28]....
        /*02b0*/ 	.word	0x00000bc0
        /*02b4*/ 	.word	0x000000ff
        /*02b8*/ 	.word	0x000000e0
        /*02bc*/ 	.short	0x0100
        /*02be*/ 	.byte	0x07
	.zero		1


	//   ....[29]....
        /*02c0*/ 	.word	0x00000bd0
        /*02c4*/ 	.word	0x000000ff
        /*02c8*/ 	.word	0x00000100
        /*02cc*/ 	.short	0x0100
        /*02ce*/ 	.byte	0x07
	.zero		1


	//   ....[30]....
        /*02d0*/ 	.word	0x00000be0
        /*02d4*/ 	.word	0x000000ff
        /*02d8*/ 	.word	0x000000e8
        /*02dc*/ 	.short	0x0100
        /*02de*/ 	.byte	0x07
	.zero		1


	//   ....[31]....
        /*02e0*/ 	.word	0x00000bf0
        /*02e4*/ 	.word	0x000000ff
        /*02e8*/ 	.word	0x00000108
        /*02ec*/ 	.short	0x0100
        /*02ee*/ 	.byte	0x07
	.zero		1


	//   ....[32]....
        /*02f0*/ 	.word	0x00000c00
        /*02f4*/ 	.word	0x000000ff
        /*02f8*/ 	.word	0x000000f0
        /*02fc*/ 	.short	0x0100
        /*02fe*/ 	.byte	0x07
	.zero		1


	//   ....[33]....
        /*0300*/ 	.word	0x00000c10
        /*0304*/ 	.word	0x000000ff
        /*0308*/ 	.word	0x00000110
        /*030c*/ 	.short	0x0100
        /*030e*/ 	.byte	0x07
	.zero		1


	//   ....[34]....
        /*0310*/ 	.word	0x00000c20
        /*0314*/ 	.word	0x000000ff
        /*0318*/ 	.word	0x000000f8
        /*031c*/ 	.short	0x0100
        /*031e*/ 	.byte	0x07
	.zero		1


	//   ....[35]....
        /*0320*/ 	.word	0x00000c30
        /*0324*/ 	.word	0x000000ff
        /*0328*/ 	.word	0x00000118
        /*032c*/ 	.short	0x0100
        /*032e*/ 	.byte	0x07
	.zero		1


	//   ....[36]....
        /*0330*/ 	.word	0x00000d20
        /*0334*/ 	.word	0x000000ff
        /*0338*/ 	.word	0x00000120
        /*033c*/ 	.short	0x0100
        /*033e*/ 	.byte	0x05
	.zero		1


	//   ....[37]....
        /*0340*/ 	.word	0x00000d30
        /*0344*/ 	.word	0x000000ff
        /*0348*/ 	.word	0x00000130
        /*034c*/ 	.short	0x0100
        /*034e*/ 	.byte	0x05
	.zero		1


	//   ....[38]....
        /*0350*/ 	.word	0x00000d40
        /*0354*/ 	.word	0x000000ff
        /*0358*/ 	.word	0x00000128
        /*035c*/ 	.short	0x0100
        /*035e*/ 	.byte	0x05
	.zero		1


	//   ....[39]....
        /*0360*/ 	.word	0x00000d50
        /*0364*/ 	.word	0x000000ff
        /*0368*/ 	.word	0x00000138
        /*036c*/ 	.short	0x0100
        /*036e*/ 	.byte	0x05
	.zero		1


	//   ....[40]....
        /*0370*/ 	.word	0x00001620
        /*0374*/ 	.word	0x00000002
        /*0378*/ 	.word	0x00000130
        /*037c*/ 	.short	0x010a
        /*037e*/ 	.byte	0xff
	.zero		1


	//   ....[41]....
        /*0380*/ 	.word	0x00001650
        /*0384*/ 	.word	0x00000002
        /*0388*/ 	.word	0x00000120
        /*038c*/ 	.short	0x0101
        /*038e*/ 	.byte	0xff
	.zero		1


	//   ....[42]....
        /*0390*/ 	.word	0x00001720
        /*0394*/ 	.word	0x000000ff
        /*0398*/ 	.word	0x00000040
        /*039c*/ 	.short	0x010a
        /*039e*/ 	.byte	0x08
	.zero		1


	//   ....[43]....
        /*03a0*/ 	.word	0x000017c0
        /*03a4*/ 	.word	0x000000ff
        /*03a8*/ 	.word	0x00000040
        /*03ac*/ 	.short	0x010a
        /*03ae*/ 	.byte	0x21
	.zero		1


	//   ....[44]....
        /*03b0*/ 	.word	0x00001910
        /*03b4*/ 	.word	0x000000ff
        /*03b8*/ 	.word	0x00000040
        /*03bc*/ 	.short	0x010a
        /*03be*/ 	.byte	0x08
	.zero		1


	//   ....[45]....
        /*03c0*/ 	.word	0x00001a20
        /*03c4*/ 	.word	0x000000ff
        /*03c8*/ 	.word	0x000000b8
        /*03cc*/ 	.short	0x0101
        /*03ce*/ 	.byte	0x04
	.zero		1


	//   ....[46]....
        /*03d0*/ 	.word	0x00001a40
        /*03d4*/ 	.word	0x000000ff
        /*03d8*/ 	.word	0x00000040
        /*03dc*/ 	.short	0x010a
        /*03de*/ 	.byte	0x08
	.zero		1


	//   ....[47]....
        /*03e0*/ 	.word	0x00001ac0
        /*03e4*/ 	.word	0x000000ff
        /*03e8*/ 	.word	0x00000040
        /*03ec*/ 	.short	0x010a
        /*03ee*/ 	.byte	0x11
	.zero		1


	//   ....[48]....
        /*03f0*/ 	.word	0x00001c10
        /*03f4*/ 	.word	0x000000ff
        /*03f8*/ 	.word	0x00000040
        /*03fc*/ 	.short	0x010a
        /*03fe*/ 	.byte	0x08
	.zero		1


	//   ....[49]....
        /*0400*/ 	.word	0x00001d50
        /*0404*/ 	.word	0x00000002
        /*0408*/ 	.word	0x000000c0
        /*040c*/ 	.short	0x010a
        /*040e*/ 	.byte	0xff
	.zero		1


	//   ....[50]....
        /*0410*/ 	.word	0x00001e10
        /*0414*/ 	.word	0x00000002
        /*0418*/ 	.word	0x00000000
        /*041c*/ 	.short	0x0101
        /*041e*/ 	.byte	0xff
	.zero		1


	//   ....[51]....
        /*0420*/ 	.word	0x00002370
        /*0424*/ 	.word	0x000000ff
        /*0428*/ 	.word	0x00000000
        /*042c*/ 	.short	0x010a
        /*042e*/ 	.byte	0x05
	.zero		1


	//   ....[52]....
        /*0430*/ 	.word	0x00002400
        /*0434*/ 	.word	0x000000ff
        /*0438*/ 	.word	0x00000000
        /*043c*/ 	.short	0x010a
        /*043e*/ 	.byte	0x05
	.zero		1


	//   ....[53]....
        /*0440*/ 	.word	0x00002490
        /*0444*/ 	.word	0x000000ff
        /*0448*/ 	.word	0x00000000
        /*044c*/ 	.short	0x010a
        /*044e*/ 	.byte	0x05
	.zero		1


	//   ....[54]....
        /*0450*/ 	.word	0x00002520
        /*0454*/ 	.word	0x000000ff
        /*0458*/ 	.word	0x00000000
        /*045c*/ 	.short	0x010a
        /*045e*/ 	.byte	0x05
	.zero		1


	//   ....[55]....
        /*0460*/ 	.word	0x000025b0
        /*0464*/ 	.word	0x000000ff
        /*0468*/ 	.word	0x00000000
        /*046c*/ 	.short	0x010a
        /*046e*/ 	.byte	0x05
	.zero		1


	//   ....[56]....
        /*0470*/ 	.word	0x00002640
        /*0474*/ 	.word	0x000000ff
        /*0478*/ 	.word	0x00000000
        /*047c*/ 	.short	0x010a
        /*047e*/ 	.byte	0x05
	.zero		1


	//   ....[57]....
        /*0480*/ 	.word	0x000026d0
        /*0484*/ 	.word	0x000000ff
        /*0488*/ 	.word	0x00000000
        /*048c*/ 	.short	0x010a
        /*048e*/ 	.byte	0x05
	.zero		1


	//   ....[58]....
        /*0490*/ 	.word	0x00002770
        /*0494*/ 	.word	0x00000000
        /*0498*/ 	.word	0x00000000
        /*049c*/ 	.short	0x010a
        /*049e*/ 	.byte	0xff
	.zero		1


	//   ....[59]....
        /*04a0*/ 	.word	0x00002890
        /*04a4*/ 	.word	0x00000000
        /*04a8*/ 	.word	0x00000120
        /*04ac*/ 	.short	0x010a
        /*04ae*/ 	.byte	0xff
	.zero		1


	//   ....[60]....
        /*04b0*/ 	.word	0x00002900
        /*04b4*/ 	.word	0x00000000
        /*04b8*/ 	.word	0x00000000
        /*04bc*/ 	.short	0x0101
        /*04be*/ 	.byte	0xff
	.zero		1


	//   ....[61]....
        /*04c0*/ 	.word	0x00002920
        /*04c4*/ 	.word	0x000000ff
        /*04c8*/ 	.word	0x000000d0
        /*04cc*/ 	.short	0x010a
        /*04ce*/ 	.byte	0x05
	.zero		1


	//   ....[62]....
        /*04d0*/ 	.word	0x00002a40
        /*04d4*/ 	.word	0x00000000
        /*04d8*/ 	.word	0x000000c0
        /*04dc*/ 	.short	0x010a
        /*04de*/ 	.byte	0xff
	.zero		1


	//   ....[63]....
        /*04e0*/ 	.word	0x00002b40
        /*04e4*/ 	.word	0x00000000
        /*04e8*/ 	.word	0x00000000
        /*04ec*/ 	.short	0x0101
        /*04ee*/ 	.byte	0xff
	.zero		1


	//   ....[64]....
        /*04f0*/ 	.word	0x00002bd0
        /*04f4*/ 	.word	0x000000ff
        /*04f8*/ 	.word	0x000000d0
        /*04fc*/ 	.short	0x0106
        /*04fe*/ 	.byte	0x05
	.zero		1


	//   ....[65]....
        /*0500*/ 	.word	0x00002bf0
        /*0504*/ 	.word	0x000000ff
        /*0508*/ 	.word	0x000000d0
        /*050c*/ 	.short	0x010a
        /*050e*/ 	.byte	0x05
	.zero		1


	//   ....[66]....
        /*0510*/ 	.word	0x00002c80
        /*0514*/ 	.word	0x000000ff
        /*0518*/ 	.word	0x000000d0
        /*051c*/ 	.short	0x0106
        /*051e*/ 	.byte	0x04
	.zero		1


	//   ....[67]....
        /*0520*/ 	.word	0x00002cc0
        /*0524*/ 	.word	0x00000000
        /*0528*/ 	.word	0x000000d0
        /*052c*/ 	.short	0x010a
        /*052e*/ 	.byte	0xff
	.zero		1


	//   ....[68]....
        /*0530*/ 	.word	0x00003200
        /*0534*/ 	.word	0x00000000
        /*0538*/ 	.word	0x000000c0
        /*053c*/ 	.short	0x010a
        /*053e*/ 	.byte	0xff
	.zero		1


	//   ....[69]....
        /*0540*/ 	.word	0x00003310
        /*0544*/ 	.word	0x00000003
        /*0548*/ 	.word	0x00000000
        /*054c*/ 	.short	0x0101
        /*054e*/ 	.byte	0xff
	.zero		1


	//   ....[70]....
        /*0550*/ 	.word	0x00003320
        /*0554*/ 	.word	0x000000ff
        /*0558*/ 	.word	0x00000000
        /*055c*/ 	.short	0x010a
        /*055e*/ 	.byte	0x06
	.zero		1


	//   ....[71]....
        /*0560*/ 	.word	0x00003340
        /*0564*/ 	.word	0x000000ff
        /*0568*/ 	.word	0x00000100
        /*056c*/ 	.short	0x010a
        /*056e*/ 	.byte	0x07
	.zero		1


	//   ....[72]....
        /*0570*/ 	.word	0x00003410
        /*0574*/ 	.word	0x000000ff
        /*0578*/ 	.word	0x00000000
        /*057c*/ 	.short	0x010a
        /*057e*/ 	.byte	0x06
	.zero		1


	//   ....[73]....
        /*0580*/ 	.word	0x00003540
        /*0584*/ 	.word	0x000000ff
        /*0588*/ 	.word	0x00000000
        /*058c*/ 	.short	0x010a
        /*058e*/ 	.byte	0x1a
	.zero		1


	//   ....[74]....
        /*0590*/ 	.word	0x000037e0
        /*0594*/ 	.word	0x000000ff
        /*0598*/ 	.word	0x00000000
        /*059c*/ 	.short	0x010a
        /*059e*/ 	.byte	0x06
	.zero		1


	//   ....[75]....
        /*05a0*/ 	.word	0x00003870
        /*05a4*/ 	.word	0x000000ff
        /*05a8*/ 	.word	0x00000000
        /*05ac*/ 	.short	0x010a
        /*05ae*/ 	.byte	0x06
	.zero		1


	//   ....[76]....
        /*05b0*/ 	.word	0x00003900
        /*05b4*/ 	.word	0x000000ff
        /*05b8*/ 	.word	0x00000000
        /*05bc*/ 	.short	0x010a
        /*05be*/ 	.byte	0x06
	.zero		1


	//   ....[77]....
        /*05c0*/ 	.word	0x00003990
        /*05c4*/ 	.word	0x000000ff
        /*05c8*/ 	.word	0x00000000
        /*05cc*/ 	.short	0x010a
        /*05ce*/ 	.byte	0x07
	.zero		1


	//   ....[78]....
        /*05d0*/ 	.word	0x00003dd0
        /*05d4*/ 	.word	0x00000000
        /*05d8*/ 	.word	0x000000c0
        /*05dc*/ 	.short	0x010a
        /*05de*/ 	.byte	0xff
	.zero		1


	//   ....[79]....
        /*05e0*/ 	.word	0x00003e90
        /*05e4*/ 	.word	0x00000000
        /*05e8*/ 	.word	0x00000000
        /*05ec*/ 	.short	0x0101
        /*05ee*/ 	.byte	0xff
	.zero		1


	//   ....[80]....
        /*05f0*/ 	.word	0x000041b0
        /*05f4*/ 	.word	0x000000ff
        /*05f8*/ 	.word	0x000000b8
        /*05fc*/ 	.short	0x010a
        /*05fe*/ 	.byte	0x07
	.zero		1


	//   ....[81]....
        /*0600*/ 	.word	0x000043d0
        /*0604*/ 	.word	0x000000ff
        /*0608*/ 	.word	0x00000098
        /*060c*/ 	.short	0x010a
        /*060e*/ 	.byte	0x0f
	.zero		1


	//   ....[82]....
        /*0610*/ 	.word	0x000045d0
        /*0614*/ 	.word	0x000000ff
        /*0618*/ 	.word	0x00000080
        /*061c*/ 	.short	0x010b
        /*061e*/ 	.byte	0x0f
	.zero		1


	//   ....[83]....
        /*0620*/ 	.word	0x00004620
        /*0624*/ 	.word	0x000000ff
        /*0628*/ 	.word	0x00000000
        /*062c*/ 	.short	0x0101
        /*062e*/ 	.byte	0x10
	.zero		1


	//   ....[84]....
        /*0630*/ 	.word	0x00004660
        /*0634*/ 	.word	0x000000ff
        /*0638*/ 	.word	0x00000098
        /*063c*/ 	.short	0x010a
        /*063e*/ 	.byte	0x0d
	.zero		1


	//   ....[85]....
        /*0640*/ 	.word	0x000048a0
        /*0644*/ 	.word	0x000000ff
        /*0648*/ 	.word	0x00000080
        /*064c*/ 	.short	0x010b
        /*064e*/ 	.byte	0x0d
	.zero		1


	//   ....[86]....
        /*0650*/ 	.word	0x00004910
        /*0654*/ 	.word	0x000000ff
        /*0658*/ 	.word	0x00000000
        /*065c*/ 	.short	0x0101
        /*065e*/ 	.byte	0x0f
	.zero		1


	//   ....[87]....
        /*0660*/ 	.word	0x00004960
        /*0664*/ 	.word	0x000000ff
        /*0668*/ 	.word	0x00000000
        /*066c*/ 	.short	0x010a
        /*066e*/ 	.byte	0x04
	.zero		1


	//   ....[88]....
        /*0670*/ 	.word	0x000049f0
        /*0674*/ 	.word	0x000000ff
        /*0678*/ 	.word	0x00000000
        /*067c*/ 	.short	0x010a
        /*067e*/ 	.byte	0x04
	.zero		1


	//   ....[89]....
        /*0680*/ 	.word	0x00004a90
        /*0684*/ 	.word	0x00000000
        /*0688*/ 	.word	0x00000000
        /*068c*/ 	.short	0x010a
        /*068e*/ 	.byte	0xff
	.zero		1


	//   ....[90]....
        /*0690*/ 	.word	0x00004dd0
        /*0694*/ 	.word	0x00000000
        /*0698*/ 	.word	0x000000c0
        /*069c*/ 	.short	0x010a
        /*069e*/ 	.byte	0xff
	.zero		1


	//   ....[91]....
        /*06a0*/ 	.word	0x00004ee0
        /*06a4*/ 	.word	0x00000000
        /*06a8*/ 	.word	0x00000000
        /*06ac*/ 	.short	0x0101
        /*06ae*/ 	.byte	0xff
	.zero		1


	//   ....[92]....
        /*06b0*/ 	.word	0x00005980
        /*06b4*/ 	.word	0x00000000
        /*06b8*/ 	.word	0x00000080
        /*06bc*/ 	.short	0x010a
        /*06be*/ 	.byte	0xff
	.zero		1


	//   ....[93]....
        /*06c0*/ 	.word	0x000059f0
        /*06c4*/ 	.word	0x00000049
        /*06c8*/ 	.word	0x000000e0
        /*06cc*/ 	.short	0x010a
        /*06ce*/ 	.byte	0xff
	.zero		1


	//   ....[94]....
        /*06d0*/ 	.word	0x00005ae0
        /*06d4*/ 	.word	0x00000000
        /*06d8*/ 	.word	0x00000080
        /*06dc*/ 	.short	0x010a
        /*06de*/ 	.byte	0xff
	.zero		1


	//   ....[95]....
        /*06e0*/ 	.word	0x00005c10
        /*06e4*/ 	.word	0x00000049
        /*06e8*/ 	.word	0x000000e0
        /*06ec*/ 	.short	0x010a
        /*06ee*/ 	.byte	0xff
	.zero		1


	//   ....[96]....
        /*06f0*/ 	.word	0x00006720
        /*06f4*/ 	.word	0x00000000
        /*06f8*/ 	.word	0x00000000
        /*06fc*/ 	.short	0x0101
        /*06fe*/ 	.byte	0xff
	.zero		1


	//   ....[97]....
        /*0700*/ 	.word	0x00006730
        /*0704*/ 	.word	0x00000002
        /*0708*/ 	.word	0x00000080
        /*070c*/ 	.short	0x010a
        /*070e*/ 	.byte	0xff
	.zero		1


	//   ....[98]....
        /*0710*/ 	.word	0x00006800
        /*0714*/ 	.word	0x00000002
        /*0718*/ 	.word	0x00000080
        /*071c*/ 	.short	0x010a
        /*071e*/ 	.byte	0xff
	.zero		1


	//   ....[99]....
        /*0720*/ 	.word	0x00006b50
        /*0724*/ 	.word	0x000000ff
        /*0728*/ 	.word	0x00000000
        /*072c*/ 	.short	0x0101
        /*072e*/ 	.byte	0x05
	.zero		1


	//   ....[100]....
        /*0730*/ 	.word	0x000074a0
        /*0734*/ 	.word	0x00000000
        /*0738*/ 	.word	0x00000000
        /*073c*/ 	.short	0x0101
        /*073e*/ 	.byte	0xff
	.zero		1


	//   ....[101]....
        /*0740*/ 	.word	0x00007710
        /*0744*/ 	.word	0x000000ff
        /*0748*/ 	.word	0x00000000
        /*074c*/ 	.short	0x0101
        /*074e*/ 	.byte	0x04
	.zero		1


	//   ....[102]....
        /*0750*/ 	.word	0x00007730
        /*0754*/ 	.word	0x00000002
        /*0758*/ 	.word	0x00000130
        /*075c*/ 	.short	0x010a
        /*075e*/ 	.byte	0xff
	.zero		1


	//   ....[103]....
        /*0760*/ 	.word	0x00007790
        /*0764*/ 	.word	0x00000002
        /*0768*/ 	.word	0x00000040
        /*076c*/ 	.short	0x010a
        /*076e*/ 	.byte	0xff
	.zero		1


	//   ....[104]....
        /*0770*/ 	.word	0x000077f0
        /*0774*/ 	.word	0x00000002
        /*0778*/ 	.word	0x00000040
        /*077c*/ 	.short	0x010a
        /*077e*/ 	.byte	0xff
	.zero		1


	//   ....[105]....
        /*0780*/ 	.word	0x00007840
        /*0784*/ 	.word	0x00000002
        /*0788*/ 	.word	0x000000c0
        /*078c*/ 	.short	0x010a
        /*078e*/ 	.byte	0xff
	.zero		1


	//   ....[106]....
        /*0790*/ 	.word	0x000078a0
        /*0794*/ 	.word	0x00000000
        /*0798*/ 	.word	0x00000000
        /*079c*/ 	.short	0x010a
        /*079e*/ 	.byte	0xff
	.zero		1


	//   ....[107]....
        /*07a0*/ 	.word	0x00007900
        /*07a4*/ 	.word	0x00000000
        /*07a8*/ 	.word	0x00000000
        /*07ac*/ 	.short	0x010a
        /*07ae*/ 	.byte	0xff
	.zero		1


	//   ....[108]....
        /*07b0*/ 	.word	0x00007960
        /*07b4*/ 	.word	0x00000000
        /*07b8*/ 	.word	0x00000000
        /*07bc*/ 	.short	0x010a
        /*07be*/ 	.byte	0xff
	.zero		1


	//   ....[109]....
        /*07c0*/ 	.word	0x000079c0
        /*07c4*/ 	.word	0x00000000
        /*07c8*/ 	.word	0x00000000
        /*07cc*/ 	.short	0x010a
        /*07ce*/ 	.byte	0xff
	.zero		1


	//   ....[110]....
        /*07d0*/ 	.word	0x00007a20
        /*07d4*/ 	.word	0x00000000
        /*07d8*/ 	.word	0x00000000
        /*07dc*/ 	.short	0x010a
        /*07de*/ 	.byte	0xff
	.zero		1


	//   ....[111]....
        /*07e0*/ 	.word	0x00007a80
        /*07e4*/ 	.word	0x00000000
        /*07e8*/ 	.word	0x00000000
        /*07ec*/ 	.short	0x010a
        /*07ee*/ 	.byte	0xff
	.zero		1


	//   ....[112]....
        /*07f0*/ 	.word	0x00007ae0
        /*07f4*/ 	.word	0x00000000
        /*07f8*/ 	.word	0x00000000
        /*07fc*/ 	.short	0x010a
        /*07fe*/ 	.byte	0xff
	.zero		1


	//   ....[113]....
        /*0800*/ 	.word	0x00007b30
        /*0804*/ 	.word	0x00000000
        /*0808*/ 	.word	0x00000120
        /*080c*/ 	.short	0x010a
        /*080e*/ 	.byte	0xff
	.zero		1


	//   ....[114]....
        /*0810*/ 	.word	0x00007b90
        /*0814*/ 	.word	0x00000000
        /*0818*/ 	.word	0x000000d0
        /*081c*/ 	.short	0x010a
        /*081e*/ 	.byte	0xff
	.zero		1


	//   ....[115]....
        /*0820*/ 	.word	0x00007be0
        /*0824*/ 	.word	0x00000000
        /*0828*/ 	.word	0x000000c0
        /*082c*/ 	.short	0x010a
        /*082e*/ 	.byte	0xff
	.zero		1


	//   ....[116]....
        /*0830*/ 	.word	0x00007c40
        /*0834*/ 	.word	0x00000000
        /*0838*/ 	.word	0x000000d0
        /*083c*/ 	.short	0x010a
        /*083e*/ 	.byte	0xff
	.zero		1


	//   ....[117]....
        /*0840*/ 	.word	0x00007c90
        /*0844*/ 	.word	0x00000000
        /*0848*/ 	.word	0x000000c0
        /*084c*/ 	.short	0x010a
        /*084e*/ 	.byte	0xff
	.zero		1


	//   ....[118]....
        /*0850*/ 	.word	0x00007cf0
        /*0854*/ 	.word	0x00000002
        /*0858*/ 	.word	0x00000100
        /*085c*/ 	.short	0x010a
        /*085e*/ 	.byte	0xff
	.zero		1


	//   ....[119]....
        /*0860*/ 	.word	0x00007d50
        /*0864*/ 	.word	0x00000000
        /*0868*/ 	.word	0x00000000
        /*086c*/ 	.short	0x010a
        /*086e*/ 	.byte	0xff
	.zero		1


	//   ....[120]....
        /*0870*/ 	.word	0x00007db0
        /*0874*/ 	.word	0x00000000
        /*0878*/ 	.word	0x00000000
        /*087c*/ 	.short	0x010a
        /*087e*/ 	.byte	0xff
	.zero		1


	//   ....[121]....
        /*0880*/ 	.word	0x00007e10
        /*0884*/ 	.word	0x00000000
        /*0888*/ 	.word	0x00000000
        /*088c*/ 	.short	0x010a
        /*088e*/ 	.byte	0xff
	.zero		1


	//   ....[122]....
        /*0890*/ 	.word	0x00007e70
        /*0894*/ 	.word	0x00000000
        /*0898*/ 	.word	0x00000000
        /*089c*/ 	.short	0x010a
        /*089e*/ 	.byte	0xff
	.zero		1


	//   ....[123]....
        /*08a0*/ 	.word	0x00007ed0
        /*08a4*/ 	.word	0x00000000
        /*08a8*/ 	.word	0x00000000
        /*08ac*/ 	.short	0x010a
        /*08ae*/ 	.byte	0xff
	.zero		1


	//   ....[124]....
        /*08b0*/ 	.word	0x00007f20
        /*08b4*/ 	.word	0x00000000
        /*08b8*/ 	.word	0x000000c0
        /*08bc*/ 	.short	0x010a
        /*08be*/ 	.byte	0xff
	.zero		1


	//   ....[125]....
        /*08c0*/ 	.word	0x00007f80
        /*08c4*/ 	.word	0x00000000
        /*08c8*/ 	.word	0x000000b8
        /*08cc*/ 	.short	0x010a
        /*08ce*/ 	.byte	0xff
	.zero		1


	//   ....[126]....
        /*08d0*/ 	.word	0x00007fe0
        /*08d4*/ 	.word	0x00000000
        /*08d8*/ 	.word	0x00000098
        /*08dc*/ 	.short	0x010a
        /*08de*/ 	.byte	0xff
	.zero		1


	//   ....[127]....
        /*08e0*/ 	.word	0x00008040
        /*08e4*/ 	.word	0x00000000
        /*08e8*/ 	.word	0x00000098
        /*08ec*/ 	.short	0x010a
        /*08ee*/ 	.byte	0xff
	.zero		1


	//   ....[128]....
        /*08f0*/ 	.word	0x000080a0
        /*08f4*/ 	.word	0x00000000
        /*08f8*/ 	.word	0x00000000
        /*08fc*/ 	.short	0x010a
        /*08fe*/ 	.byte	0xff
	.zero		1


	//   ....[129]....
        /*0900*/ 	.word	0x00008100
        /*0904*/ 	.word	0x00000000
        /*0908*/ 	.word	0x00000000
        /*090c*/ 	.short	0x010a
        /*090e*/ 	.byte	0xff
	.zero		1


	//   ....[130]....
        /*0910*/ 	.word	0x00008150
        /*0914*/ 	.word	0x00000000
        /*0918*/ 	.word	0x000000c0
        /*091c*/ 	.short	0x010a
        /*091e*/ 	.byte	0xff
	.zero		1


	//   ....[131]....
        /*0920*/ 	.word	0x000081a0
        /*0924*/ 	.word	0x00000000
        /*0928*/ 	.word	0x00000080
        /*092c*/ 	.short	0x010a
        /*092e*/ 	.byte	0xff
	.zero		1


	//   ....[132]....
        /*0930*/ 	.word	0x000081f0
        /*0934*/ 	.word	0x00000049
        /*0938*/ 	.word	0x000000e0
        /*093c*/ 	.short	0x010a
        /*093e*/ 	.byte	0xff
	.zero		1


	//   ....[133]....
        /*0940*/ 	.word	0x00008240
        /*0944*/ 	.word	0x00000002
        /*0948*/ 	.word	0x00000080
        /*094c*/ 	.short	0x010a
        /*094e*/ 	.byte	0xff
	.zero		1


	//----- nvinfo : EIATTR_NUM_MBARRIERS
	.align		4
.L_47:
        /*0950*/ 	.byte	0x03, 0x38
        /*0952*/ 	.short	0x0028


	//----- nvinfo : EIATTR_EXIT_INSTR_OFFSETS
	.align		4
        /*0954*/ 	.byte	0x04, 0x1c
        /*0956*/ 	.short	(.L_49 - .L_48)


	//   ....[0]....
.L_48:
        /*0958*/ 	.word	0x000027a0


	//   ....[1]....
        /*095c*/ 	.word	0x00002c90


	//   ....[2]....
        /*0960*/ 	.word	0x00002cf0


	//   ....[3]....
        /*0964*/ 	.word	0x00003bf0


	//   ....[4]....
        /*0968*/ 	.word	0x00004ac0


	//   ....[5]....
        /*096c*/ 	.word	0x00004b00


	//   ....[6]....
        /*0970*/ 	.word	0x00007600


	//   ....[7]....
        /*0974*/ 	.word	0x00007680


	//   ....[8]....
        /*0978*/ 	.word	0x000076b0


	//   ....[9]....
        /*097c*/ 	.word	0x00007720


	//----- nvinfo : EIATTR_MAX_THREADS
	.align		4
.L_49:
        /*0980*/ 	.byte	0x04, 0x05
        /*0982*/ 	.short	(.L_51 - .L_50)
.L_50:
        /*0984*/ 	.word	0x00000100
        /*0988*/ 	.word	0x00000001
        /*098c*/ 	.word	0x00000001


	//----- nvinfo : EIATTR_CRS_STACK_SIZE
	.align		4
.L_51:
        /*0990*/ 	.byte	0x04, 0x1e
        /*0992*/ 	.short	(.L_53 - .L_52)
.L_52:
        /*0994*/ 	.word	0x00000000


	//----- nvinfo : EIATTR_CBANK_PARAM_SIZE
	.align		4
.L_53:
        /*0998*/ 	.byte	0x03, 0x19
        /*099a*/ 	.short	0x0800


	//----- nvinfo : EIATTR_PARAM_CBANK
	.align		4
        /*099c*/ 	.byte	0x04, 0x0a
        /*099e*/ 	.short	(.L_55 - .L_54)
	.align		4
.L_54:
        /*09a0*/ 	.word	index@(.nv.constant0._ZN7cutlass13device_kernelINS_4gemm6kernel13GemmUniversalIN4cute5tupleIJiiiiEEENS1_10collective13CollectiveMmaINS1_35MainloopSm100TmaUmmaWarpSpecializedILi8ELi2ELi4ENS5_IJNS4_1CILi1EEESB_SB_EEEEENS5_IJNSA_ILi128EEENSA_ILi64EEESF_EEENS_6half_tENS5_IJlSB_lEEESH_SI_NS4_8TiledMMAINS4_8MMA_AtomIJNS4_20SM100_MMA_F16BF16_SSISH_SH_fLi128ELi64ELNS4_4UMMA5MajorE0ELSN_0ELNSM_7ScaleInE0ELSO_0EEEEEENS4_6LayoutISC_NS5_IJNSA_ILi0EEESS_SS_EEEEENS5_IJNS4_10UnderscoreESV_SV_EEEEENS4_13SM90_TMA_LOADENS4_14ComposedLayoutINS4_7SwizzleILi3ELi4ELi3EEENS4_18smem_ptr_flag_bitsILi16EEENSR_INS5_IJNSA_ILi8EEESF_EEENS5_IJSF_SB_EEEEEEEvNS4_8identityESY_S18_vS19_EENS_8epilogue10collective18CollectiveEpilogueINS1B_23Sm100TmaWarpSpecializedILi3ELi2ELi32ELb1ELb0EEEJSG_NS5_IJNSR_ISE_SB_EENSR_INSA_ILi32EEESB_EEEEESH_SI_SH_SI_NS1B_6fusion15FusionCallbacksIS1F_NS1K_17LinearCombinationISH_fSH_fLNS_15FloatRoundStyleE2EEESG_S1J_JEEENS4_5SM1004TMEM4LOAD26SM100_TMEM_LOAD_32dp32b32xESY_NSZ_INS10_ILi2ELi4ELi3EEES13_NSR_INS5_IJS14_S1H_EEENS5_IJS1H_SB_EEEEEEENS4_39AutoVectorizingCopyWithAssumedAlignmentILi128EEENS4_14SM90_TMA_STOREES1Y_S20_S20_EEEvvEEEEvNT_6ParamsE)
        /*09a4*/ 	.short	0x0380
        /*09a6*/ 	.short	0x0800


	//----- nvinfo : EIATTR_SW_WAR
	.align		4
.L_55:
        /*09a8*/ 	.byte	0x04, 0x36
        /*09aa*/ 	.short	(.L_57 - .L_56)
.L_56:
        /*09ac*/ 	.word	0x00000008
.L_57:


//--------------------- .nv.callgraph             --------------------------
	.section	.nv.callgraph,"",@"SHT_CUDA_CALLGRAPH"
	.align	4
	.sectionentsize	8
	.align		4
        /*0000*/ 	.word	0x00000000
	.align		4
        /*0004*/ 	.word	0xffffffff
	.align		4
        /*0008*/ 	.word	index@(_ZN7cutlass13device_kernelINS_4gemm6kernel13GemmUniversalIN4cute5tupleIJiiiiEEENS1_10collective13CollectiveMmaINS1_35MainloopSm100TmaUmmaWarpSpecializedILi8ELi2ELi4ENS5_IJNS4_1CILi1EEESB_SB_EEEEENS5_IJNSA_ILi128EEENSA_ILi64EEESF_EEENS_6half_tENS5_IJlSB_lEEESH_SI_NS4_8TiledMMAINS4_8MMA_AtomIJNS4_20SM100_MMA_F16BF16_SSISH_SH_fLi128ELi64ELNS4_4UMMA5MajorE0ELSN_0ELNSM_7ScaleInE0ELSO_0EEEEEENS4_6LayoutISC_NS5_IJNSA_ILi0EEESS_SS_EEEEENS5_IJNS4_10UnderscoreESV_SV_EEEEENS4_13SM90_TMA_LOADENS4_14ComposedLayoutINS4_7SwizzleILi3ELi4ELi3EEENS4_18smem_ptr_flag_bitsILi16EEENSR_INS5_IJNSA_ILi8EEESF_EEENS5_IJSF_SB_EEEEEEEvNS4_8identityESY_S18_vS19_EENS_8epilogue10collective18CollectiveEpilogueINS1B_23Sm100TmaWarpSpecializedILi3ELi2ELi32ELb1ELb0EEEJSG_NS5_IJNSR_ISE_SB_EENSR_INSA_ILi32EEESB_EEEEESH_SI_SH_SI_NS1B_6fusion15FusionCallbacksIS1F_NS1K_17LinearCombinationISH_fSH_fLNS_15FloatRoundStyleE2EEESG_S1J_JEEENS4_5SM1004TMEM4LOAD26SM100_TMEM_LOAD_32dp32b32xESY_NSZ_INS10_ILi2ELi4ELi3EEES13_NSR_INS5_IJS14_S1H_EEENS5_IJS1H_SB_EEEEEEENS4_39AutoVectorizingCopyWithAssumedAlignmentILi128EEENS4_14SM90_TMA_STOREES1Y_S20_S20_EEEvvEEEEvNT_6ParamsE)
	.align		4
        /*000c*/ 	.word	index@(__assertfail)
	.align		4
        /*0010*/ 	.word	0x00000000
	.align		4
        /*0014*/ 	.word	0xfffffffe
	.align		4
        /*0018*/ 	.word	0x00000000
	.align		4
        /*001c*/ 	.word	0xfffffffd
	.align		4
        /*0020*/ 	.word	0x00000000
	.align		4
        /*0024*/ 	.word	0xfffffffc


//--------------------- .nv.constant4             --------------------------
	.section	.nv.constant4,"a",@progbits
	.align	8
	.align		8
.nv.constant4:
        /*0000*/ 	.dword	__assertfail
	.align		8
        /*0008*/ 	.dword	__unnamed_1
	.align		8
        /*0010*/ 	.dword	__unnamed_2
	.align		8
        /*0018*/ 	.dword	_ZN39_INTERNAL_99d5f173_4_k_cu_49ae9e68_34244cuda3std3__45__cpo5beginE
	.align		8
        /*0020*/ 	.dword	_ZN39_INTERNAL_99d5f173_4_k_cu_49ae9e68_34244cuda3std3__45__cpo3endE
	.align		8
        /*0028*/ 	.dword	_ZN39_INTERNAL_99d5f173_4_k_cu_49ae9e68_34244cuda3std3__45__cpo6cbeginE
	.align		8
        /*0030*/ 	.dword	_ZN39_INTERNAL_99d5f173_4_k_cu_49ae9e68_34244cuda3std3__45__cpo4cendE
	.align		8
        /*0038*/ 	.dword	_ZN39_INTERNAL_99d5f173_4_k_cu_49ae9e68_34244cuda3std3__441_GLOBAL__N__99d5f173_4_k_cu_49ae9e68_34246ignoreE
	.align		8
        /*0040*/ 	.dword	_ZN39_INTERNAL_99d5f173_4_k_cu_49ae9e68_34244cuda3std3__419piecewise_constructE
	.align		8
        /*0048*/ 	.dword	_ZN39_INTERNAL_99d5f173_4_k_cu_49ae9e68_34244cuda3std3__48in_placeE
	.align		8
        /*0050*/ 	.dword	_ZN39_INTERNAL_99d5f173_4_k_cu_49ae9e68_34244cuda3std6ranges3__45__cpo4swapE
	.align		8
        /*0058*/ 	.dword	_ZN39_INTERNAL_99d5f173_4_k_cu_49ae9e68_34244cuda3std6ranges3__45__cpo9iter_moveE
	.align		8
        /*0060*/ 	.dword	_ZN39_INTERNAL_99d5f173_4_k_cu_49ae9e68_34244cute7productE
	.align		8
        /*0068*/ 	.dword	_ZN39_INTERNAL_99d5f173_4_k_cu_49ae9e68_34244cute1_E
	.align		8
        /*0070*/ 	.dword	$str$25
	.align		8
        /*0078*/ 	.dword	$str$26
	.align		8
        /*0080*/ 	.dword	$str$27
	.align		8
        /*0088*/ 	.dword	$str$28


//--------------------- .text._ZN7cutlass13device_kernelINS_4gemm6kernel13GemmUniversalIN4cute5tupleIJiiiiEEENS1_10collective13CollectiveMmaINS1_35MainloopSm100TmaUmmaWarpSpecializedILi8ELi2ELi4ENS5_IJNS4_1CILi1EEESB_SB_EEEEENS5_IJNSA_ILi128EEENSA_ILi64EEESF_EEENS_6half_tENS5_IJlSB_lEEESH_SI_NS4_8TiledMMAINS4_8MMA_AtomIJNS4_20SM100_MMA_F16BF16_SSISH_SH_fLi128ELi64ELNS4_4UMMA5MajorE0ELSN_0ELNSM_7ScaleInE0ELSO_0EEEEEENS4_6LayoutISC_NS5_IJNSA_ILi0EEESS_SS_EEEEENS5_IJNS4_10UnderscoreESV_SV_EEEEENS4_13SM90_TMA_LOADENS4_14ComposedLayoutINS4_7SwizzleILi3ELi4ELi3EEENS4_18smem_ptr_flag_bitsILi16EEENSR_INS5_IJNSA_ILi8EEESF_EEENS5_IJSF_SB_EEEEEEEvNS4_8identityESY_S18_vS19_EENS_8epilogue10collective18CollectiveEpilogueINS1B_23Sm100TmaWarpSpecializedILi3ELi2ELi32ELb1ELb0EEEJSG_NS5_IJNSR_ISE_SB_EENSR_INSA_ILi32EEESB_EEEEESH_SI_SH_SI_NS1B_6fusion15FusionCallbacksIS1F_NS1K_17LinearCombinationISH_fSH_fLNS_15FloatRoundStyleE2EEESG_S1J_JEEENS4_5SM1004TMEM4LOAD26SM100_TMEM_LOAD_32dp32b32xESY_NSZ_INS10_ILi2ELi4ELi3EEES13_NSR_INS5_IJS14_S1H_EEENS5_IJS1H_SB_EEEEEEENS4_39AutoVectorizingCopyWithAssumedAlignmentILi128EEENS4_14SM90_TMA_STOREES1Y_S20_S20_EEEvvEEEEvNT_6ParamsE --------------------------
	.section	.text._ZN7cutlass13device_kernelINS_4gemm6kernel13GemmUniversalIN4cute5tupleIJiiiiEEENS1_10collective13CollectiveMmaINS1_35MainloopSm100TmaUmmaWarpSpecializedILi8ELi2ELi4ENS5_IJNS4_1CILi1EEESB_SB_EEEEENS5_IJNSA_ILi128EEENSA_ILi64EEESF_EEENS_6half_tENS5_IJlSB_lEEESH_SI_NS4_8TiledMMAINS4_8MMA_AtomIJNS4_20SM100_MMA_F16BF16_SSISH_SH_fLi128ELi64ELNS4_4UMMA5MajorE0ELSN_0ELNSM_7ScaleInE0ELSO_0EEEEEENS4_6LayoutISC_NS5_IJNSA_ILi0EEESS_SS_EEEEENS5_IJNS4_10UnderscoreESV_SV_EEEEENS4_13SM90_TMA_LOADENS4_14ComposedLayoutINS4_7SwizzleILi3ELi4ELi3EEENS4_18smem_ptr_flag_bitsILi16EEENSR_INS5_IJNSA_ILi8EEESF_EEENS5_IJSF_SB_EEEEEEEvNS4_8identityESY_S18_vS19_EENS_8epilogue10collective18CollectiveEpilogueINS1B_23Sm100TmaWarpSpecializedILi3ELi2ELi32ELb1ELb0EEEJSG_NS5_IJNSR_ISE_SB_EENSR_INSA_ILi32EEESB_EEEEESH_SI_SH_SI_NS1B_6fusion15FusionCallbacksIS1F_NS1K_17LinearCombinationISH_fSH_fLNS_15FloatRoundStyleE2EEESG_S1J_JEEENS4_5SM1004TMEM4LOAD26SM100_TMEM_LOAD_32dp32b32xESY_NSZ_INS10_ILi2ELi4ELi3EEES13_NSR_INS5_IJS14_S1H_EEENS5_IJS1H_SB_EEEEEEENS4_39AutoVectorizingCopyWithAssumedAlignmentILi128EEENS4_14SM90_TMA_STOREES1Y_S20_S20_EEEvvEEEEvNT_6ParamsE,"ax",@progbits
	.align	128
.text._ZN7cutlass13device_kernelINS_4gemm6kernel13GemmUniversalIN4cute5tupleIJiiiiEEENS1_10collective13CollectiveMmaINS1_35MainloopSm100TmaUmmaWarpSpecializedILi8ELi2ELi4ENS5_IJNS4_1CILi1EEESB_SB_EEEEENS5_IJNSA_ILi128EEENSA_ILi64EEESF_EEENS_6half_tENS5_IJlSB_lEEESH_SI_NS4_8TiledMMAINS4_8MMA_AtomIJNS4_20SM100_MMA_F16BF16_SSISH_SH_fLi128ELi64ELNS4_4UMMA5MajorE0ELSN_0ELNSM_7ScaleInE0ELSO_0EEEEEENS4_6LayoutISC_NS5_IJNSA_ILi0EEESS_SS_EEEEENS5_IJNS4_10UnderscoreESV_SV_EEEEENS4_13SM90_TMA_LOADENS4_14ComposedLayoutINS4_7SwizzleILi3ELi4ELi3EEENS4_18smem_ptr_flag_bitsILi16EEENSR_INS5_IJNSA_ILi8EEESF_EEENS5_IJSF_SB_EEEEEEEvNS4_8identityESY_S18_vS19_EENS_8epilogue10collective18CollectiveEpilogueINS1B_23Sm100TmaWarpSpecializedILi3ELi2ELi32ELb1ELb0EEEJSG_NS5_IJNSR_ISE_SB_EENSR_INSA_ILi32EEESB_EEEEESH_SI_SH_SI_NS1B_6fusion15FusionCallbacksIS1F_NS1K_17LinearCombinationISH_fSH_fLNS_15FloatRoundStyleE2EEESG_S1J_JEEENS4_5SM1004TMEM4LOAD26SM100_TMEM_LOAD_32dp32b32xESY_NSZ_INS10_ILi2ELi4ELi3EEES13_NSR_INS5_IJS14_S1H_EEENS5_IJS1H_SB_EEEEEEENS4_39AutoVectorizingCopyWithAssumedAlignmentILi128EEENS4_14SM90_TMA_STOREES1Y_S20_S20_EEEvvEEEEvNT_6ParamsE:
        .type           _ZN7cutlass13device_kernelINS_4gemm6kernel13GemmUniversalIN4cute5tupleIJiiiiEEENS1_10collective13CollectiveMmaINS1_35MainloopSm100TmaUmmaWarpSpecializedILi8ELi2ELi4ENS5_IJNS4_1CILi1EEESB_SB_EEEEENS5_IJNSA_ILi128EEENSA_ILi64EEESF_EEENS_6half_tENS5_IJlSB_lEEESH_SI_NS4_8TiledMMAINS4_8MMA_AtomIJNS4_20SM100_MMA_F16BF16_SSISH_SH_fLi128ELi64ELNS4_4UMMA5MajorE0ELSN_0ELNSM_7ScaleInE0ELSO_0EEEEEENS4_6LayoutISC_NS5_IJNSA_ILi0EEESS_SS_EEEEENS5_IJNS4_10UnderscoreESV_SV_EEEEENS4_13SM90_TMA_LOADENS4_14ComposedLayoutINS4_7SwizzleILi3ELi4ELi3EEENS4_18smem_ptr_flag_bitsILi16EEENSR_INS5_IJNSA_ILi8EEESF_EEENS5_IJSF_SB_EEEEEEEvNS4_8identityESY_S18_vS19_EENS_8epilogue10collective18CollectiveEpilogueINS1B_23Sm100TmaWarpSpecializedILi3ELi2ELi32ELb1ELb0EEEJSG_NS5_IJNSR_ISE_SB_EENSR_INSA_ILi32EEESB_EEEEESH_SI_SH_SI_NS1B_6fusion15FusionCallbacksIS1F_NS1K_17LinearCombinationISH_fSH_fLNS_15FloatRoundStyleE2EEESG_S1J_JEEENS4_5SM1004TMEM4LOAD26SM100_TMEM_LOAD_32dp32b32xESY_NSZ_INS10_ILi2ELi4ELi3EEES13_NSR_INS5_IJS14_S1H_EEENS5_IJS1H_SB_EEEEEEENS4_39AutoVectorizingCopyWithAssumedAlignmentILi128EEENS4_14SM90_TMA_STOREES1Y_S20_S20_EEEvvEEEEvNT_6ParamsE,@function
        .size           _ZN7cutlass13device_kernelINS_4gemm6kernel13GemmUniversalIN4cute5tupleIJiiiiEEENS1_10collective13CollectiveMmaINS1_35MainloopSm100TmaUmmaWarpSpecializedILi8ELi2ELi4ENS5_IJNS4_1CILi1EEESB_SB_EEEEENS5_IJNSA_ILi128EEENSA_ILi64EEESF_EEENS_6half_tENS5_IJlSB_lEEESH_SI_NS4_8TiledMMAINS4_8MMA_AtomIJNS4_20SM100_MMA_F16BF16_SSISH_SH_fLi128ELi64ELNS4_4UMMA5MajorE0ELSN_0ELNSM_7ScaleInE0ELSO_0EEEEEENS4_6LayoutISC_NS5_IJNSA_ILi0EEESS_SS_EEEEENS5_IJNS4_10UnderscoreESV_SV_EEEEENS4_13SM90_TMA_LOADENS4_14ComposedLayoutINS4_7SwizzleILi3ELi4ELi3EEENS4_18smem_ptr_flag_bitsILi16EEENSR_INS5_IJNSA_ILi8EEESF_EEENS5_IJSF_SB_EEEEEEEvNS4_8identityESY_S18_vS19_EENS_8epilogue10collective18CollectiveEpilogueINS1B_23Sm100TmaWarpSpecializedILi3ELi2ELi32ELb1ELb0EEEJSG_NS5_IJNSR_ISE_SB_EENSR_INSA_ILi32EEESB_EEEEESH_SI_SH_SI_NS1B_6fusion15FusionCallbacksIS1F_NS1K_17LinearCombinationISH_fSH_fLNS_15FloatRoundStyleE2EEESG_S1J_JEEENS4_5SM1004TMEM4LOAD26SM100_TMEM_LOAD_32dp32b32xESY_NSZ_INS10_ILi2ELi4ELi3EEES13_NSR_INS5_IJS14_S1H_EEENS5_IJS1H_SB_EEEEEEENS4_39AutoVectorizingCopyWithAssumedAlignmentILi128EEENS4_14SM90_TMA_STOREES1Y_S20_S20_EEEvvEEEEvNT_6ParamsE,(.L_x_166 - _ZN7cutlass13device_kernelINS_4gemm6kernel13GemmUniversalIN4cute5tupleIJiiiiEEENS1_10collective13CollectiveMmaINS1_35MainloopSm100TmaUmmaWarpSpecializedILi8ELi2ELi4ENS5_IJNS4_1CILi1EEESB_SB_EEEEENS5_IJNSA_ILi128EEENSA_ILi64EEESF_EEENS_6half_tENS5_IJlSB_lEEESH_SI_NS4_8TiledMMAINS4_8MMA_AtomIJNS4_20SM100_MMA_F16BF16_SSISH_SH_fLi128ELi64ELNS4_4UMMA5MajorE0ELSN_0ELNSM_7ScaleInE0ELSO_0EEEEEENS4_6LayoutISC_NS5_IJNSA_ILi0EEESS_SS_EEEEENS5_IJNS4_10UnderscoreESV_SV_EEEEENS4_13SM90_TMA_LOADENS4_14ComposedLayoutINS4_7SwizzleILi3ELi4ELi3EEENS4_18smem_ptr_flag_bitsILi16EEENSR_INS5_IJNSA_ILi8EEESF_EEENS5_IJSF_SB_EEEEEEEvNS4_8identityESY_S18_vS19_EENS_8epilogue10collective18CollectiveEpilogueINS1B_23Sm100TmaWarpSpecializedILi3ELi2ELi32ELb1ELb0EEEJSG_NS5_IJNSR_ISE_SB_EENSR_INSA_ILi32EEESB_EEEEESH_SI_SH_SI_NS1B_6fusion15FusionCallbacksIS1F_NS1K_17LinearCombinationISH_fSH_fLNS_15FloatRoundStyleE2EEESG_S1J_JEEENS4_5SM1004TMEM4LOAD26SM100_TMEM_LOAD_32dp32b32xESY_NSZ_INS10_ILi2ELi4ELi3EEES13_NSR_INS5_IJS14_S1H_EEENS5_IJS1H_SB_EEEEEEENS4_39AutoVectorizingCopyWithAssumedAlignmentILi128EEENS4_14SM90_TMA_STOREES1Y_S20_S20_EEEvvEEEEvNT_6ParamsE)
        .other          _ZN7cutlass13device_kernelINS_4gemm6kernel13GemmUniversalIN4cute5tupleIJiiiiEEENS1_10collective13CollectiveMmaINS1_35MainloopSm100TmaUmmaWarpSpecializedILi8ELi2ELi4ENS5_IJNS4_1CILi1EEESB_SB_EEEEENS5_IJNSA_ILi128EEENSA_ILi64EEESF_EEENS_6half_tENS5_IJlSB_lEEESH_SI_NS4_8TiledMMAINS4_8MMA_AtomIJNS4_20SM100_MMA_F16BF16_SSISH_SH_fLi128ELi64ELNS4_4UMMA5MajorE0ELSN_0ELNSM_7ScaleInE0ELSO_0EEEEEENS4_6LayoutISC_NS5_IJNSA_ILi0EEESS_SS_EEEEENS5_IJNS4_10UnderscoreESV_SV_EEEEENS4_13SM90_TMA_LOADENS4_14ComposedLayoutINS4_7SwizzleILi3ELi4ELi3EEENS4_18smem_ptr_flag_bitsILi16EEENSR_INS5_IJNSA_ILi8EEESF_EEENS5_IJSF_SB_EEEEEEEvNS4_8identityESY_S18_vS19_EENS_8epilogue10collective18CollectiveEpilogueINS1B_23Sm100TmaWarpSpecializedILi3ELi2ELi32ELb1ELb0EEEJSG_NS5_IJNSR_ISE_SB_EENSR_INSA_ILi32EEESB_EEEEESH_SI_SH_SI_NS1B_6fusion15FusionCallbacksIS1F_NS1K_17LinearCombinationISH_fSH_fLNS_15FloatRoundStyleE2EEESG_S1J_JEEENS4_5SM1004TMEM4LOAD26SM100_TMEM_LOAD_32dp32b32xESY_NSZ_INS10_ILi2ELi4ELi3EEES13_NSR_INS5_IJS14_S1H_EEENS5_IJS1H_SB_EEEEEEENS4_39AutoVectorizingCopyWithAssumedAlignmentILi128EEENS4_14SM90_TMA_STOREES1Y_S20_S20_EEEvvEEEEvNT_6ParamsE,@"STO_CUDA_ENTRY STV_DEFAULT"
_ZN7cutlass13device_kernelINS_4gemm6kernel13GemmUniversalIN4cute5tupleIJiiiiEEENS1_10collective13CollectiveMmaINS1_35MainloopSm100TmaUmmaWarpSpecializedILi8ELi2ELi4ENS5_IJNS4_1CILi1EEESB_SB_EEEEENS5_IJNSA_ILi128EEENSA_ILi64EEESF_EEENS_6half_tENS5_IJlSB_lEEESH_SI_NS4_8TiledMMAINS4_8MMA_AtomIJNS4_20SM100_MMA_F16BF16_SSISH_SH_fLi128ELi64ELNS4_4UMMA5MajorE0ELSN_0ELNSM_7ScaleInE0ELSO_0EEEEEENS4_6LayoutISC_NS5_IJNSA_ILi0EEESS_SS_EEEEENS5_IJNS4_10UnderscoreESV_SV_EEEEENS4_13SM90_TMA_LOADENS4_14ComposedLayoutINS4_7SwizzleILi3ELi4ELi3EEENS4_18smem_ptr_flag_bitsILi16EEENSR_INS5_IJNSA_ILi8EEESF_EEENS5_IJSF_SB_EEEEEEEvNS4_8identityESY_S18_vS19_EENS_8epilogue10collective18CollectiveEpilogueINS1B_23Sm100TmaWarpSpecializedILi3ELi2ELi32ELb1ELb0EEEJSG_NS5_IJNSR_ISE_SB_EENSR_INSA_ILi32EEESB_EEEEESH_SI_SH_SI_NS1B_6fusion15FusionCallbacksIS1F_NS1K_17LinearCombinationISH_fSH_fLNS_15FloatRoundStyleE2EEESG_S1J_JEEENS4_5SM1004TMEM4LOAD26SM100_TMEM_LOAD_32dp32b32xESY_NSZ_INS10_ILi2ELi4ELi3EEES13_NSR_INS5_IJS14_S1H_EEENS5_IJS1H_SB_EEEEEEENS4_39AutoVectorizingCopyWithAssumedAlignmentILi128EEENS4_14SM90_TMA_STOREES1Y_S20_S20_EEEvvEEEEvNT_6ParamsE:
[----:B------:R-:W1:Y:S01]  /*0000*/  LDC R1, c[0x0][0x37c] ;  /* 0x0000df00ff017b82 */ /* 0x000e620000000800 */
[----:B------:R-:W2:Y:S01]  /*0010*/  S2R R93, SR_TID.X ;  /* 0x00000000005d7919 */ /* 0x000ea20000002100 */
[----:B------:R-:W3:Y:S01]  /*0020*/  LDCU.64 UR4, c[0x0][0x890] ;  /* 0x00011200ff0477ac */ /* 0x000ee20008000a00 */
[----:B------:R-:W-:Y:S02]  /*0030*/  PRMT R88, RZ, 0x7610, R88 ;  /* 0x00007610ff587816 */ /* 0x000fe40000000058 */
[----:B------:R-:W-:Y:S01]  /*0040*/  ELECT P5, URZ, PT ;  /* 0x0000000000ff782f */ /* 0x000fe200038a0000 */
[----:B------:R-:W4:Y:S01]  /*0050*/  LDCU.64 UR46, c[0x0][0x358] ;  /* 0x00006b00ff2e77ac */ /* 0x000f220008000a00 */
[----:B---3--:R-:W-:-:S04]  /*0060*/  UISETP.NE.U32.AND UP0, UPT, UR4, URZ, UPT ;  /* 0x000000ff0400728c */ /* 0x008fc8000bf05070 */
[----:B------:R-:W-:Y:S01]  /*0070*/  UISETP.NE.AND.EX UP0, UPT, UR5, URZ, UPT, UP0 ;  /* 0x000000ff0500728c */ /* 0x000fe2000bf05300 */
[----:B--2---:R-:W-:-:S05]  /*0080*/  SHF.R.U32.HI R92, RZ, 0x5, R93 ;  /* 0x00000005ff5c7819 */ /* 0x004fca000001165d */
[----:B------:R-:W2:Y:S02]  /*0090*/  SHFL.IDX PT, R0, R92, RZ, 0x1f ;  /* 0x00001fff5c007589 */ /* 0x000ea400000e0000 */
[----:B--2---:R-:W-:Y:S01]  /*00a0*/  R2UR UR8, R0 ;  /* 0x00000000000872ca */ /* 0x004fe200000e0000 */
[----:B-1--4-:R-:W-:-:S14]  /*00b0*/  BRA.U UP0, `(.L_x_0) ;  /* 0x00000001002c7547 */ /* 0x012fdc000b800000 */
[----:B------:R-:W1:Y:S02]  /*00c0*/  LDCU.64 UR6, c[0x0][0x888] ;  /* 0x00011100ff0677ac */ /* 0x000e640008000a00 */
[----:B-1----:R-:W-:-:S04]  /*00d0*/  UISETP.NE.U32.AND UP0, UPT, UR6, URZ, UPT ;  /* 0x000000ff0600728c */ /* 0x002fc8000bf05070 */
[----:B------:R-:W-:-:S09]  /*00e0*/  UISETP.NE.AND.EX UP0, UPT, UR7, URZ, UPT, UP0 ;  /* 0x000000ff0700728c */ /* 0x000fd2000bf05300 */
[----:B------:R-:W-:Y:S05]  /*00f0*/  BRA.U !UP0, `(.L_x_1) ;  /* 0x0000000108107547 */ /* 0x000fea000b800000 */
[----:B------:R-:W1:Y:S02]  /*0100*/  LDC.64 R2, c[0x0][0x888] ;  /* 0x00022200ff027b82 */ /* 0x000e640000000a00 */
[----:B-1----:R1:W5:Y:S01]  /*0110*/  LDG.E R49, desc[UR46][R2.64] ;  /* 0x0000002e02317981 */ /* 0x002362000c1e1900 */
[----:B------:R-:W-:Y:S01]  /*0120*/  HFMA2 R88, -RZ, RZ, 0, 5.9604644775390625e-08 ;  /* 0x00000001ff587431 */ /* 0x000fe200000001ff */
[----:B------:R-:W-:Y:S05]  /*0130*/  BRA `(.L_x_0) ;  /* 0x00000000000c7947 */ /* 0x000fea0003800000 */
.L_x_1:
[----:B------:R-:W1:Y:S01]  /*0140*/  LDCU UR6, c[0x0][0x880] ;  /* 0x00011000ff0677ac */ /* 0x000e620008000800 */
[----:B------:R-:W-:Y:S01]  /*0150*/  HFMA2 R88, -RZ, RZ, 0, 5.9604644775390625e-08 ;  /* 0x00000001ff587431 */ /* 0x000fe200000001ff */
[----:B-1----:R-:W-:-:S07]  /*0160*/  MOV R49, UR6 ;  /* 0x0000000600317c02 */ /* 0x002fce0008000f00 */
.L_x_0:
[----:B------:R-:W2:Y:S02]  /*0170*/  LDCU.64 UR6, c[0x0][0x8b0] ;  /* 0x00011600ff0677ac */ /* 0x000ea40008000a00 */
[----:B--2---:R-:W-:-:S04]  /*0180*/  UISETP.NE.U32.AND UP0, UPT, UR6, URZ, UPT ;  /* 0x000000ff0600728c */ /* 0x004fc8000bf05070 */
[----:B------:R-:W-:-:S09]  /*0190*/  UISETP.NE.AND.EX UP0, UPT, UR7, URZ, UPT, UP0 ;  /* 0x000000ff0700728c */ /* 0x000fd2000bf05300 */
[----:B------:R-:W-:Y:S05]  /*01a0*/  BRA.U UP0, `(.L_x_2) ;  /* 0x0000000100247547 */ /* 0x000fea000b800000 */
[----:B------:R-:W2:Y:S02]  /*01b0*/  LDCU.64 UR6, c[0x0][0x8a8] ;  /* 0x00011500ff0677ac */ /* 0x000ea40008000a00 */
[----:B--2---:R-:W-:-:S04]  /*01c0*/  UISETP.NE.U32.AND UP0, UPT, UR6, URZ, UPT ;  /* 0x000000ff0600728c */ /* 0x004fc8000bf05070 */
[----:B------:R-:W-:-:S09]  /*01d0*/  UISETP.NE.AND.EX UP0, UPT, UR7, URZ, UPT, UP0 ;  /* 0x000000ff0700728c */ /* 0x000fd2000bf05300 */
[----:B------:R-:W-:Y:S05]  /*01e0*/  BRA.U !UP0, `(.L_x_3) ;  /* 0x00000001080c7547 */ /* 0x000fea000b800000 */
[----:B-1----:R-:W1:Y:S02]  /*01f0*/  LDC.64 R2, c[0x0][0x8a8] ;  /* 0x00022a00ff027b82 */ /* 0x002e640000000a00 */
[----:B-1----:R2:W5:Y:S01]  /*0200*/  LDG.E R47, desc[UR46][R2.64] ;  /* 0x0000002e022f7981 */ /* 0x002562000c1e1900 */
[----:B------:R-:W-:Y:S05]  /*0210*/  BRA `(.L_x_2) ;  /* 0x0000000000087947 */ /* 0x000fea0003800000 */
.L_x_3:
[----:B------:R-:W2:Y:S02]  /*0220*/  LDCU UR6, c[0x0][0x8a0] ;  /* 0x00011400ff0677ac */ /* 0x000ea40008000800 */
[----:B--2---:R-:W-:Y:S02]  /*0230*/  MOV R47, UR6 ;  /* 0x00000006002f7c02 */ /* 0x004fe40008000f00 */
.L_x_2:
[----:B------:R-:W-:Y:S01]  /*0240*/  IMAD.U32 R0, RZ, RZ, UR8 ;  /* 0x00000008ff007e24 */ /* 0x000fe2000f8e00ff */
[----:B------:R-:W-:Y:S04]  /*0250*/  BSSY.RECONVERGENT B0, `(.L_x_4) ;  /* 0x000000c000007945 */ /* 0x000fe80003800200 */
[C---:B------:R-:W-:Y:S02]  /*0260*/  ISETP.NE.OR P1, PT, R0.reuse, 0x1, !P5 ;  /* 0x000000010000780c */ /* 0x040fe40006f25670 */
[----:B------:R-:W-:-:S11]  /*0270*/  ISETP.NE.OR P0, PT, R0, 0x3, !P5 ;  /* 0x000000030000780c */ /* 0x000fd60006f05670 */
[----:B------:R-:W-:Y:S05]  /*0280*/  @P1 BRA `(.L_x_5) ;  /* 0x0000000000201947 */ /* 0x000fea0003800000 */
[----:B------:R-:W3:Y:S02]  /*0290*/  LDCU.64 UR6, c[0x0][0x348] ;  /* 0x00006900ff0677ac */ /* 0x000ee40008000a00 */
[----:B---3--:R-:W-:Y:S02]  /*02a0*/  UIADD3 UR10, UP1, UPT, UR6, 0x80, URZ ;  /* 0x00000080060a7890 */ /* 0x008fe4000ff3e0ff */
[----:B------:R-:W-:Y:S02]  /*02b0*/  UIADD3 UR6, UP0, UPT, UR6, 0x180, URZ ;  /* 0x0000018006067890 */ /* 0x000fe4000ff1e0ff */
[----:B------:R-:W-:Y:S02]  /*02c0*/  UIADD3.X UR11, UPT, UPT, URZ, UR7, URZ, UP1, !UPT ;  /* 0x00000007ff0b7290 */ /* 0x000fe40008ffe4ff */
[----:B------:R-:W-:-:S07]  /*02d0*/  UIADD3.X UR7, UPT, UPT, URZ, UR7, URZ, UP0, !UPT ;  /* 0x00000007ff077290 */ /* 0x000fce00087fe4ff */
[----:B------:R3:W-:Y:S02]  /*02e0*/  UTMACCTL.PF [UR10] ;  /* 0x000000000a0079b9 */ /* 0x0007e40008040000 */
[----:B------:R3:W-:Y:S02]  /*02f0*/  UTMACCTL.PF [UR6] ;  /* 0x00000000060079b9 */ /* 0x0007e40008040000 */
[----:B---3--:R-:W-:Y:S01]  /*0300*/  NOP ;  /* 0x0000000000007918 */ /* 0x008fe20000000000 */
.L_x_5:
[----:B------:R-:W-:Y:S05]  /*0310*/  BSYNC.RECONVERGENT B0 ;  /* 0x0000000000007941 */ /* 0x000fea0003800200 */
.L_x_4:
[----:B------:R-:W-:Y:S04]  /*0320*/  BSSY.RECONVERGENT B0, `(.L_x_6) ;  /* 0x000000a000007945 */ /* 0x000fe80003800200 */
        /* <DEDUP_REMOVED lines=9> */
.L_x_7:
[----:B------:R-:W-:Y:S05]  /*03c0*/  BSYNC.RECONVERGENT B0 ;  /* 0x0000000000007941 */ /* 0x000fea0003800200 */
.L_x_6:
[----:B------:R-:W3:Y:S01]  /*03d0*/  LDCU.64 UR6, c[0x0][0x888] ;  /* 0x00011100ff0677ac */ /* 0x000ee20008000a00 */
[----:B------:R-:W-:Y:S02]  /*03e0*/  UISETP.EQ.U32.AND UP1, UPT, UR4, URZ, UPT ;  /* 0x000000ff0400728c */ /* 0x000fe4000bf22070 */
[----:B------:R-:W-:Y:S02]  /*03f0*/  UPLOP3.LUT UP2, UPT, UPT, UPT, UPT, 0x80, 0x8 ;  /* 0x000000000008789c */ /* 0x000fe40003f4f070 */
[----:B---3--:R-:W-:-:S04]  /*0400*/  UISETP.NE.U32.AND UP0, UPT, UR6, URZ, UPT ;  /* 0x000000ff0600728c */ /* 0x008fc8000bf05070 */
[----:B------:R-:W-:-:S04]  /*0410*/  UISETP.NE.AND.EX UP0, UPT, UR7, URZ, UPT, UP0 ;  /* 0x000000ff0700728c */ /* 0x000fc8000bf05300 */
[----:B------:R-:W-:-:S04]  /*0420*/  UISETP.EQ.OR.EX UP3, UPT, UR5, URZ, !UP0, UP1 ;  /* 0x000000ff0500728c */ /* 0x000fc8000c762710 */
[----:B------:R-:W-:-:S05]  /*0430*/  UP2UR UR53, UPR, URZ, 0x8 ;  /* 0x00000008ff357883 */ /* 0x000fca0008000000 */
[----:B------:R-:W-:Y:S07]  /*0440*/  BRA.U !UP3, `(.L_x_8) ;  /* 0x000000010b207547 */ /* 0x000fee000b800000 */
[----:B------:R-:W-:Y:S01]  /*0450*/  UISETP.NE.U32.AND UP2, UPT, UR4, URZ, UPT ;  /* 0x000000ff0400728c */ /* 0x000fe2000bf45070 */
[----:B-----5:R-:W-:Y:S01]  /*0460*/  FSETP.NEU.AND P0, PT, R49, RZ, PT ;  /* 0x000000ff3100720b */ /* 0x020fe20003f0d000 */
[----:B------:R-:W-:Y:S02]  /*0470*/  USEL UR4, URZ, 0xffffffff, UP0 ;  /* 0xffffffffff047887 */ /* 0x000fe40008000000 */
[----:B------:R-:W-:-:S10]  /*0480*/  UISETP.NE.AND.EX UP2, UPT, UR5, URZ, UPT, UP2 ;  /* 0x000000ff0500728c */ /* 0x000fd4000bf45320 */
[----:B------:R-:W-:Y:S01]  /*0490*/  VOTEU.ANY UP1, P0 ;  /* 0x0000000000ff7886 */ /* 0x000fe20000020100 */
[----:B------:R-:W-:-:S04]  /*04a0*/  @!UP2 USEL UR4, URZ, 0xffffffff, UP1 ;  /* 0xffffffffff04a887 */ /* 0x000fc80008800000 */
[----:B------:R-:W-:-:S04]  /*04b0*/  ULOP3.LUT UR4, UR4, 0x1, URZ, 0xc0, !UPT ;  /* 0x0000000104047892 */ /* 0x000fc8000f8ec0ff */
[----:B------:R-:W-:-:S11]  /*04c0*/  UISETP.NE.U32.AND UP2, UPT, UR4, 0x1, UPT ;  /* 0x000000010400788c */ /* 0x000fd6000bf45070 */
.L_x_8:
[----:B-12---:R-:W1:Y:S01]  /*04d0*/  SHFL.IDX PT, R2, R92, RZ, 0x1f ;  /* 0x00001fff5c027589 */ /* 0x006e6200000e0000 */
[----:B------:R-:W-:-:S04]  /*04e0*/  UISETP.NE.AND UP1, UPT, UR8, 0x2, UPT ;  /* 0x000000020800788c */ /* 0x000fc8000bf25270 */
[----:B------:R-:W-:Y:S01]  /*04f0*/  USEL UR6, URZ, 0x1, UP1 ;  /* 0x00000001ff067887 */ /* 0x000fe20008800000 */
[----:B-1----:R-:W-:-:S13]  /*0500*/  ISETP.NE.AND P0, PT, R2, RZ, PT ;  /* 0x000000ff0200720c */ /* 0x002fda0003f05270 */
[----:B------:R-:W-:Y:S05]  /*0510*/  @P0 BRA `(.L_x_9) ;  /* 0x0000000000680947 */ /* 0x000fea0003800000 */
[----:B------:R-:W1:Y:S01]  /*0520*/  S2UR UR5, SR_CgaCtaId ;  /* 0x00000000000579c3 */ /* 0x000e620000008800 */
[----:B------:R-:W-:Y:S01]  /*0530*/  UMOV UR7, 0x400 ;  /* 0x0000040000077882 */ /* 0x000fe20000000000 */
[----:B------:R-:W-:Y:S01]  /*0540*/  UMOV UR4, 0x1 ;  /* 0x0000000100047882 */ /* 0x000fe20000000000 */
[----:B------:R-:W-:Y:S01]  /*0550*/  ELECT P0, URZ, PT ;  /* 0x0000000000ff782f */ /* 0x000fe20003800000 */
[----:B------:R-:W-:-:S04]  /*0560*/  UIADD3 UR10, UPT, UPT, -UR4, 0x100000, URZ ;  /* 0x00100000040a7890 */ /* 0x000fc8000fffe1ff */
[----:B------:R-:W-:Y:S02]  /*0570*/  USHF.L.U32 UR11, UR10, 0xb, URZ ;  /* 0x0000000b0a0b7899 */ /* 0x000fe400080006ff */
[----:B------:R-:W-:Y:S02]  /*0580*/  USHF.L.U32 UR10, UR10, 0x1, URZ ;  /* 0x000000010a0a7899 */ /* 0x000fe400080006ff */
[----:B-1----:R-:W-:Y:S01]  /*0590*/  ULEA UR5, UR5, UR7, 0x18 ;  /* 0x0000000705057291 */ /* 0x002fe2000f8ec0ff */
[----:B------:R-:W1:Y:S11]  /*05a0*/  FENCE.VIEW.ASYNC.S ;  /* 0x00000000000073c6 */ /* 0x000e760000000000 */
[----:B-1----:R1:W2:Y:S01]  /*05b0*/  SYNCS.EXCH.64 URZ, [UR5], UR10 ;  /* 0x0000000a05ff75b2 */ /* 0x0022a20008000100 */
[----:B------:R1:W3:Y:S01]  /*05c0*/  SYNCS.EXCH.64 URZ, [UR5+0x40], UR10 ;  /* 0x0000400a05ff75b2 */ /* 0x0002e20008000100 */
[----:B------:R1:W4:Y:S01]  /*05d0*/  SYNCS.EXCH.64 URZ, [UR5+0x8], UR10 ;  /* 0x0000080a05ff75b2 */ /* 0x0003220008000100 */
[----:B------:R1:W1:Y:S01]  /*05e0*/  SYNCS.EXCH.64 URZ, [UR5+0x48], UR10 ;  /* 0x0000480a05ff75b2 */ /* 0x0002620008000100 */
        /* <DEDUP_REMOVED lines=12> */
[----:B------:R-:W-:Y:S01]  /*06b0*/  NOP ;  /* 0x0000000000007918 */ /* 0x000fe20000000000 */
.L_x_9:
[----:B------:R-:W2:Y:S01]  /*06c0*/  SHFL.IDX PT, R2, R92, RZ, 0x1f ;  /* 0x00001fff5c027589 */ /* 0x000ea200000e0000 */
[----:B------:R-:W-:Y:S01]  /*06d0*/  NOP ;  /* 0x0000000000007918 */ /* 0x000fe20000000000 */
[----:B--2---:R-:W-:-:S13]  /*06e0*/  ISETP.NE.AND P0, PT, R2, 0x1, PT ;  /* 0x000000010200780c */ /* 0x004fda0003f05270 */
[----:B------:R-:W-:Y:S05]  /*06f0*/  @P0 BRA `(.L_x_10) ;  /* 0x0000000000500947 */ /* 0x000fea0003800000 */
[----:B------:R-:W2:Y:S01]  /*0700*/  S2UR UR7, SR_CgaCtaId ;  /* 0x00000000000779c3 */ /* 0x000ea20000008800 */
[----:B------:R-:W-:Y:S01]  /*0710*/  UMOV UR9, 0x400 ;  /* 0x0000040000097882 */ /* 0x000fe20000000000 */
[----:B-1----:R-:W-:Y:S01]  /*0720*/  UMOV UR5, 0x20 ;  /* 0x0000002000057882 */ /* 0x002fe20000000000 */
[----:B------:R-:W-:Y:S01]  /*0730*/  UMOV UR4, 0x80 ;  /* 0x0000008000047882 */ /* 0x000fe20000000000 */
[----:B------:R-:W-:-:S04]  /*0740*/  UIADD3 UR10, UPT, UPT, -UR5, 0x100000, URZ ;  /* 0x00100000050a7890 */ /* 0x000fc8000fffe1ff */
[----:B------:R-:W-:Y:S02]  /*0750*/  USHF.L.U32 UR11, UR10, 0xb, URZ ;  /* 0x0000000b0a0b7899 */ /* 0x000fe400080006ff */
[----:B------:R-:W-:Y:S02]  /*0760*/  USHF.L.U32 UR10, UR10, 0x1, URZ ;  /* 0x000000010a0a7899 */ /* 0x000fe400080006ff */
[----:B------:R-:W-:-:S04]  /*0770*/  UIADD3 UR4, UPT, UPT, -UR4, 0x100000, URZ ;  /* 0x0010000004047890 */ /* 0x000fc8000fffe1ff */
[----:B------:R-:W-:Y:S02]  /*0780*/  USHF.L.U32 UR5, UR4, 0xb, URZ ;  /* 0x0000000b04057899 */ /* 0x000fe400080006ff */
[----:B------:R-:W-:Y:S01]  /*0790*/  USHF.L.U32 UR4, UR4, 0x1, URZ ;  /* 0x0000000104047899 */ /* 0x000fe200080006ff */
[----:B------:R-:W-:Y:S01]  /*07a0*/  ELECT P0, URZ, PT ;  /* 0x0000000000ff782f */ /* 0x000fe20003800000 */
[----:B--2---:R-:W-:Y:S01]  /*07b0*/  ULEA UR7, UR7, UR9, 0x18 ;  /* 0x0000000907077291 */ /* 0x004fe2000f8ec0ff */
[----:B------:R-:W1:Y:S11]  /*07c0*/  FENCE.VIEW.ASYNC.S ;  /* 0x00000000000073c6 */ /* 0x000e760000000000 */
[----:B-1----:R2:W1:Y:S01]  /*07d0*/  SYNCS.EXCH.64 URZ, [UR7+0x80], UR10 ;  /* 0x0000800a07ff75b2 */ /* 0x0024620008000100 */
[----:B------:R2:W1:Y:S01]  /*07e0*/  SYNCS.EXCH.64 URZ, [UR7+0x98], UR4 ;  /* 0x0000980407ff75b2 */ /* 0x0004620008000100 */
[----:B------:R2:W1:Y:S01]  /*07f0*/  SYNCS.EXCH.64 URZ, [UR7+0x88], UR10 ;  /* 0x0000880a07ff75b2 */ /* 0x0004620008000100 */
[----:B------:R2:W1:Y:S01]  /*0800*/  SYNCS.EXCH.64 URZ, [UR7+0xa0], UR4 ;  /* 0x0000a00407ff75b2 */ /* 0x0004620008000100 */
[----:B------:R2:W1:Y:S01]  /*0810*/  SYNCS.EXCH.64 URZ, [UR7+0x90], UR10 ;  /* 0x0000900a07ff75b2 */ /* 0x0004620008000100 */
[----:B------:R2:W1:Y:S02]  /*0820*/  SYNCS.EXCH.64 URZ, [UR7+0xa8], UR4 ;  /* 0x0000a80407ff75b2 */ /* 0x0004640008000100 */
[----:B--2---:R-:W-:Y:S01]  /*0830*/  NOP ;  /* 0x0000000000007918 */ /* 0x004fe20000000000 */
.L_x_10:
[----:B------:R-:W2:Y:S01]  /*0840*/  SHFL.IDX PT, R2, R92, RZ, 0x1f ;  /* 0x00001fff5c027589 */ /* 0x000ea200000e0000 */
[----:B------:R-:W-:Y:S01]  /*0850*/  NOP ;  /* 0x0000000000007918 */ /* 0x000fe20000000000 */
[----:B--2---:R-:W-:-:S13]  /*0860*/  ISETP.NE.AND P0, PT, R2, 0x3, PT ;  /* 0x000000030200780c */ /* 0x004fda0003f05270 */
[----:B------:R-:W-:Y:S05]  /*0870*/  @P0 BRA `(.L_x_11) ;  /* 0x0000000000300947 */ /* 0x000fea0003800000 */
[----:B-1----:R-:W1:Y:S01]  /*0880*/  S2UR UR5, SR_CgaCtaId ;  /* 0x00000000000579c3 */ /* 0x002e620000008800 */
        /* <DEDUP_REMOVED lines=8> */
[----:B-1----:R2:W1:Y:S01]  /*0910*/  SYNCS.EXCH.64 URZ, [UR5+0xb0], UR10 ;  /* 0x0000b00a05ff75b2 */ /* 0x0024620008000100 */
[----:B------:R2:W1:Y:S02]  /*0920*/  SYNCS.EXCH.64 URZ, [UR5+0xb8], UR10 ;  /* 0x0000b80a05ff75b2 */ /* 0x0004640008000100 */
[----:B--2---:R-:W-:Y:S01]  /*0930*/  NOP ;  /* 0x0000000000007918 */ /* 0x004fe20000000000 */
.L_x_11:
[----:B------:R-:W2:Y:S01]  /*0940*/  SHFL.IDX PT, R2, R92, RZ, 0x1f ;  /* 0x00001fff5c027589 */ /* 0x000ea200000e0000 */
[----:B------:R-:W-:Y:S01]  /*0950*/  NOP ;  /* 0x0000000000007918 */ /* 0x000fe20000000000 */
[----:B--2---:R-:W-:-:S13]  /*0960*/  ISETP.NE.AND P0, PT, R2, 0x4, PT ;  /* 0x000000040200780c */ /* 0x004fda0003f05270 */
[----:B------:R-:W-:Y:S05]  /*0970*/  @P0 BRA `(.L_x_12) ;  /* 0x00000000004c0947 */ /* 0x000fea0003800000 */
[----:B-1----:R-:W1:Y:S01]  /*0980*/  S2UR UR5, SR_CgaCtaId ;  /* 0x00000000000579c3 */ /* 0x002e620000008800 */
[----:B------:R-:W-:Y:S01]  /*0990*/  UMOV UR9, 0x100 ;  /* 0x0000010000097882 */ /* 0x000fe20000000000 */
[----:B------:R-:W-:Y:S01]  /*09a0*/  UMOV UR7, 0x400 ;  /* 0x0000040000077882 */ /* 0x000fe20000000000 */
[----:B------:R-:W-:Y:S01]  /*09b0*/  USEL UR9, UR9, 0xe0, UP2 ;  /* 0x000000e009097887 */ /* 0x000fe20009000000 */
[----:B------:R-:W-:Y:S01]  /*09c0*/  UMOV UR4, 0x1 ;  /* 0x0000000100047882 */ /* 0x000fe20000000000 */
[----:B------:R-:W-:Y:S01]  /*09d0*/  ELECT P0, URZ, PT ;  /* 0x0000000000ff782f */ /* 0x000fe20003800000 */
[----:B------:R-:W-:-:S04]  /*09e0*/  UIADD3 UR10, UPT, UPT, -UR4, 0x100000, URZ ;  /* 0x00100000040a7890 */ /* 0x000fc8000fffe1ff */
[----:B------:R-:W-:Y:S02]  /*09f0*/  USHF.L.U32 UR11, UR10, 0xb, URZ ;  /* 0x0000000b0a0b7899 */ /* 0x000fe400080006ff */
[----:B------:R-:W-:Y:S02]  /*0a00*/  USHF.L.U32 UR10, UR10, 0x1, URZ ;  /* 0x000000010a0a7899 */ /* 0x000fe400080006ff */
[----:B------:R-:W-:-:S04]  /*0a10*/  UIADD3 UR12, UPT, UPT, -UR9, 0x100000, URZ ;  /* 0x00100000090c7890 */ /* 0x000fc8000fffe1ff */
[----:B------:R-:W-:Y:S02]  /*0a20*/  USHF.L.U32 UR13, UR12, 0xb, URZ ;  /* 0x0000000b0c0d7899 */ /* 0x000fe400080006ff */
[----:B------:R-:W-:Y:S02]  /*0a30*/  USHF.L.U32 UR12, UR12, 0x1, URZ ;  /* 0x000000010c0c7899 */ /* 0x000fe400080006ff */
[----:B-1----:R-:W-:Y:S01]  /*0a40*/  ULEA UR5, UR5, UR7, 0x18 ;  /* 0x0000000705057291 */ /* 0x002fe2000f8ec0ff */
[----:B------:R-:W1:Y:S11]  /*0a50*/  FENCE.VIEW.ASYNC.S ;  /* 0x00000000000073c6 */ /* 0x000e760000000000 */
[----:B-1----:R2:W1:Y:S01]  /*0a60*/  SYNCS.EXCH.64 URZ, [UR5+0xc0], UR10 ;  /* 0x0000c00a05ff75b2 */ /* 0x0024620008000100 */
[----:B------:R2:W1:Y:S01]  /*0a70*/  SYNCS.EXCH.64 URZ, [UR5+0xd0], UR12 ;  /* 0x0000d00c05ff75b2 */ /* 0x0004620008000100 */
[----:B------:R2:W1:Y:S01]  /*0a80*/  SYNCS.EXCH.64 URZ, [UR5+0xc8], UR10 ;  /* 0x0000c80a05ff75b2 */ /* 0x0004620008000100 */
[----:B------:R2:W1:Y:S02]  /*0a90*/  SYNCS.EXCH.64 URZ, [UR5+0xd8], UR12 ;  /* 0x0000d80c05ff75b2 */ /* 0x0004640008000100 */
[----:B--2---:R-:W-:Y:S01]  /*0aa0*/  NOP ;  /* 0x0000000000007918 */ /* 0x004fe20000000000 */
.L_x_12:
        /* <DEDUP_REMOVED lines=22> */
[----:B------:R2:W1:Y:S01]  /*0c10*/  SYNCS.EXCH.64 URZ, [UR7+0x110], UR4 ;  /* 0x0001100407ff75b2 */ /* 0x0004620008000100 */
[----:B------:R2:W1:Y:S01]  /*0c20*/  SYNCS.EXCH.64 URZ, [UR7+0xf8], UR10 ;  /* 0x0000f80a07ff75b2 */ /* 0x0004620008000100 */
[----:B------:R2:W1:Y:S02]  /*0c30*/  SYNCS.EXCH.64 URZ, [UR7+0x118], UR4 ;  /* 0x0001180407ff75b2 */ /* 0x0004640008000100 */
[----:B--2---:R-:W-:Y:S01]  /*0c40*/  NOP ;  /* 0x0000000000007918 */ /* 0x004fe20000000000 */
.L_x_13:
        /* <DEDUP_REMOVED lines=18> */
.L_x_14:
[----:B-1----:R-:W1:Y:S01]  /*0d70*/  S2UR UR5, SR_CTAID.X ;  /* 0x00000000000579c3 */ /* 0x002e620000002500 */
[----:B------:R-:W-:-:S05]  /*0d80*/  CS2R.32 R87, SR_CgaSize ;  /* 0x0000000000577805 */ /* 0x000fca0000008a00 */
[----:B------:R-:W-:-:S05]  /*0d90*/  IMAD R87, R87, -0xa0, RZ ;  /* 0xffffff6057577824 */ /* 0x000fca00078e02ff */
[----:B------:R-:W-:-:S14]  /*0da0*/  R2UR UR9, R87 ;  /* 0x00000000570972ca */ /* 0x000fdc00000e0000 */
[----:B------:R-:W2:Y:S01]  /*0db0*/  LDCU UR9, c[0x0][UR9+0x2b0] ;  /* 0x00005600090977ac */ /* 0x000ea20008000800 */
[----:B------:R-:W-:Y:S01]  /*0dc0*/  NOP ;  /* 0x0000000000007918 */ /* 0x000fe20000000000 */
[----:B------:R-:W-:-:S05]  /*0dd0*/  CS2R.32 R87, SR_CgaSize ;  /* 0x0000000000577805 */ /* 0x000fca0000008a00 */
[----:B------:R-:W-:-:S05]  /*0de0*/  IMAD R87, R87, -0xa0, RZ ;  /* 0xffffff6057577824 */ /* 0x000fca00078e02ff */
[----:B------:R-:W-:-:S14]  /*0df0*/  R2UR UR7, R87 ;  /* 0x00000000570772ca */ /* 0x000fdc00000e0000 */
[----:B------:R-:W3:Y:S01]  /*0e00*/  LDCU UR7, c[0x0][UR7+0x2b4] ;  /* 0x00005680070777ac */ /* 0x000ee20008000800 */
[----:B------:R-:W4:Y:S08]  /*0e10*/  S2UR UR4, SR_CTAID.Y ;  /* 0x00000000000479c3 */ /* 0x000f300000002600 */
[----:B------:R-:W3:Y:S01]  /*0e20*/  LDC R10, c[0x0][0xb24] ;  /* 0x0002c900ff0a7b82 */ /* 0x000ee20000000800 */
[----:B-1----:R-:W-:-:S02]  /*0e30*/  I2FP.F32.U32 R87, UR5 ;  /* 0x0000000500577c45 */ /* 0x002fc40008201000 */
[----:B------:R-:W-:-:S05]  /*0e40*/  CS2R.32 R3, SR_CgaSize ;  /* 0x0000000000037805 */ /* 0x000fca0000008a00 */
[----:B------:R-:W-:-:S06]  /*0e50*/  IMAD R3, R3, -0xa0, RZ ;  /* 0xffffff6003037824 */ /* 0x000fcc00078e02ff */
[----:B------:R-:W1:Y:S01]  /*0e60*/  LDC R3, c[0x0][R3+0x2a0] ;  /* 0x0000a80003037b82 */ /* 0x000e620000000800 */
[----:B------:R-:W-:Y:S01]  /*0e70*/  MOV R15, UR5 ;  /* 0x00000005000f7c02 */ /* 0x000fe20008000f00 */
[----:B--2---:R-:W-:Y:S01]  /*0e80*/  FMUL R87, R87, UR9 ;  /* 0x0000000957577c20 */ /* 0x004fe20008400000 */
[----:B----4-:R-:W-:Y:S02]  /*0e90*/  I2FP.F32.U32 R86, UR4 ;  /* 0x0000000400567c45 */ /* 0x010fe40008201000 */
[----:B------:R-:W-:-:S05]  /*0ea0*/  CS2R.32 R2, SR_CgaSize ;  /* 0x0000000000027805 */ /* 0x000fca0000008a00 */
[----:B------:R-:W-:-:S06]  /*0eb0*/  IMAD R2, R2, -0xa0, RZ ;  /* 0xffffff6002027824 */ /* 0x000fcc00078e02ff */
[----:B------:R-:W2:Y:S01]  /*0ec0*/  LDC R2, c[0x0][R2+0x2a4] ;  /* 0x0000a90002027b82 */ /* 0x000ea20000000800 */
[----:B------:R-:W-:Y:S01]  /*0ed0*/  MOV R14, UR4 ;  /* 0x00000004000e7c02 */ /* 0x000fe20008000f00 */
[----:B------:R-:W4:Y:S01]  /*0ee0*/  F2I.U32.TRUNC.NTZ R87, R87 ;  /* 0x0000005700577305 */ /* 0x000f22000020f000 */
[----:B---3--:R-:W-:-:S05]  /*0ef0*/  FMUL R86, R86, UR7 ;  /* 0x0000000756567c20 */ /* 0x008fca0008400000 */
[----:B------:R-:W-:Y:S01]  /*0f00*/  BAR.SYNC.DEFER_BLOCKING 0x0 ;  /* 0x0000000000007b1d */ /* 0x000fe20000010000 */
[----:B------:R-:W-:-:S05]  /*0f10*/  ISETP.GE.AND P0, PT, R10, 0x1, PT ;  /* 0x000000010a00780c */ /* 0x000fca0003f06270 */
[----:B------:R-:W3:Y:S02]  /*0f20*/  F2I.U32.TRUNC.NTZ R86, R86 ;  /* 0x0000005600567305 */ /* 0x000ee4000020f000 */
[----:B------:R-:W2:Y:S01]  /*0f30*/  S2UR UR36, SR_CTAID.Z ;  /* 0x00000000002479c3 */ /* 0x000ea20000002700 */
[----:B----4-:R-:W-:-:S05]  /*0f40*/  IADD3 R87, PT, PT, -R87, RZ, RZ ;  /* 0x000000ff57577210 */ /* 0x010fca0007ffe1ff */
[----:B-1----:R-:W-:Y:S01]  /*0f50*/  IMAD R87, R3, R87, UR5 ;  /* 0x0000000503577e24 */ /* 0x002fe2000f8e0257 */
[----:B---3--:R-:W-:-:S05]  /*0f60*/  IADD3 R86, PT, PT, -R86, RZ, RZ ;  /* 0x000000ff56567210 */ /* 0x008fca0007ffe1ff */
[----:B--2---:R-:W-:Y:S01]  /*0f70*/  IMAD R86, R2, R86, UR4 ;  /* 0x0000000402567e24 */ /* 0x004fe2000f8e0256 */
[----:B------:R-:W-:Y:S06]  /*0f80*/  @!P0 BRA `(.L_x_15) ;  /* 0x0000000000b88947 */ /* 0x000fec0003800000 */
[----:B------:R-:W1:Y:S01]  /*0f90*/  LDC.64 R4, c[0x0][0xb18] ;  /* 0x0002c600ff047b82 */ /* 0x000e620000000a00 */
[----:B------:R-:W-:-:S07]  /*0fa0*/  ISETP.NE.AND P0, PT, R10, 0x1, PT ;  /* 0x000000010a00780c */ /* 0x000fce0003f05270 */
[----:B------:R-:W2:Y:S08]  /*0fb0*/  LDC R9, c[0x0][0xb0c] ;  /* 0x0002c300ff097b82 */ /* 0x000eb00000000800 */
[----:B------:R-:W3:Y:S08]  /*0fc0*/  LDC R12, c[0x0][0x370] ;  /* 0x0000dc00ff0c7b82 */ /* 0x000ef00000000800 */
[----:B------:R-:W4:Y:S01]  /*0fd0*/  LDC R11, c[0x0][0x374] ;  /* 0x0000dd00ff0b7b82 */ /* 0x000f220000000800 */
[----:B-1----:R-:W-:-:S07]  /*0fe0*/  ISETP.NE.AND P1, PT, R4, 0x1, PT ;  /* 0x000000010400780c */ /* 0x002fce0003f25270 */
[----:B------:R-:W3:Y:S01]  /*0ff0*/  LDC.64 R6, c[0x0][0xb10] ;  /* 0x0002c400ff067b82 */ /* 0x000ee20000000a00 */
[----:B--2---:R-:W-:-:S07]  /*1000*/  ISETP.NE.AND P2, PT, R9, 0x1, PT ;  /* 0x000000010900780c */ /* 0x004fce0003f45270 */
[----:B------:R-:W1:Y:S08]  /*1010*/  LDC R8, c[0x0][0xb20] ;  /* 0x0002c800ff087b82 */ /* 0x000e700000000800 */
[----:B------:R-:W2:Y:S01]  /*1020*/  LDC.64 R2, c[0x0][0xb28] ;  /* 0x0002ca00ff027b82 */ /* 0x000ea20000000a00 */
[----:B----4-:R-:W-:-:S04]  /*1030*/  IMAD.HI.U32 R13, R11, R5, RZ ;  /* 0x000000050b0d7227 */ /* 0x010fc800078e00ff */
[----:B------:R-:W-:-:S04]  /*1040*/  IMAD.HI.U32 R5, R14, R5, RZ ;  /* 0x000000050e057227 */ /* 0x000fc800078e00ff */
[----:B---3--:R-:W-:-:S05]  /*1050*/  IMAD.HI.U32 R16, R12, R6, RZ ;  /* 0x000000060c107227 */ /* 0x008fca00078e00ff */
[-C--:B------:R-:W-:Y:S01]  /*1060*/  @P2 SHF.R.U32.HI R12, RZ, R7.reuse, R16 ;  /* 0x00000007ff0c2219 */ /* 0x080fe20000011610 */
[----:B------:R-:W-:Y:S01]  /*1070*/  IMAD.HI.U32 R16, R15, R6, RZ ;  /* 0x000000060f107227 */ /* 0x000fe200078e00ff */
[-C--:B-1----:R-:W-:Y:S02]  /*1080*/  @P1 SHF.R.U32.HI R11, RZ, R8.reuse, R13 ;  /* 0x00000008ff0b1219 */ /* 0x082fe4000001160d */
[----:B------:R-:W-:Y:S02]  /*1090*/  SHF.R.U32.HI R5, RZ, R8, R5 ;  /* 0x00000008ff057219 */ /* 0x000fe40000011605 */
[----:B------:R-:W-:Y:S02]  /*10a0*/  SHF.R.U32.HI R16, RZ, R7, R16 ;  /* 0x00000007ff107219 */ /* 0x000fe40000011610 */
[----:B------:R-:W-:Y:S01]  /*10b0*/  SEL R5, R14, R5, !P1 ;  /* 0x000000050e057207 */ /* 0x000fe20004800000 */
[----:B--2---:R-:W-:Y:S01]  /*10c0*/  IMAD.HI.U32 R13, R11, R2, RZ ;  /* 0x000000020b0d7227 */ /* 0x004fe200078e00ff */
[----:B------:R-:W-:-:S03]  /*10d0*/  SEL R16, R15, R16, !P2 ;  /* 0x000000100f107207 */ /* 0x000fc60005000000 */
[----:B------:R-:W-:Y:S01]  /*10e0*/  IMAD.HI.U32 R6, R12, R2, RZ ;  /* 0x000000020c067227 */ /* 0x000fe200078e00ff */
[----:B------:R-:W-:-:S04]  /*10f0*/  @P0 SHF.R.U32.HI R11, RZ, R3, R13 ;  /* 0x00000003ff0b0219 */ /* 0x000fc8000001160d */
[----:B------:R-:W-:Y:S01]  /*1100*/  @P0 SHF.R.U32.HI R12, RZ, R3, R6 ;  /* 0x00000003ff0c0219 */ /* 0x000fe20000011606 */
[----:B------:R-:W-:-:S04]  /*1110*/  IMAD R11, R11, R10, RZ ;  /* 0x0000000a0b0b7224 */ /* 0x000fc800078e02ff */
[----:B------:R-:W-:Y:S01]  /*1120*/  IMAD R6, R12, R10, RZ ;  /* 0x0000000a0c067224 */ /* 0x000fe200078e02ff */
[----:B------:R-:W-:-:S04]  /*1130*/  ISETP.GE.AND P1, PT, R5, R11, PT ;  /* 0x0000000b0500720c */ /* 0x000fc80003f26270 */
[----:B------:R-:W-:Y:S01]  /*1140*/  ISETP.GE.OR P1, PT, R16, R6, P1 ;  /* 0x000000061000720c */ /* 0x000fe20000f26670 */
[----:B------:R-:W-:-:S05]  /*1150*/  IMAD.HI.U32 R6, R5, R2, RZ ;  /* 0x0000000205067227 */ /* 0x000fca00078e00ff */
[----:B------:R-:W-:-:S04]  /*1160*/  SHF.R.U32.HI R6, RZ, R3, R6 ;  /* 0x00000003ff067219 */ /* 0x000fc80000011606 */
[----:B------:R-:W-:-:S03]  /*1170*/  SEL R6, R5, R6, !P0 ;  /* 0x0000000605067207 */ /* 0x000fc60004000000 */
[----:B------:R-:W-:Y:S01]  /*1180*/  @!P1 IMAD.HI.U32 R7, R16, R2, RZ ;  /* 0x0000000210079227 */ /* 0x000fe200078e00ff */
[----:B------:R-:W-:-:S04]  /*1190*/  IADD3 R2, PT, PT, -R6, RZ, RZ ;  /* 0x000000ff06027210 */ /* 0x000fc80007ffe1ff */
[----:B------:R-:W-:Y:S01]  /*11a0*/  @!P1 SHF.R.U32.HI R3, RZ, R3, R7 ;  /* 0x00000003ff039219 */ /* 0x000fe20000011607 */
[----:B------:R-:W-:Y:S01]  /*11b0*/  IMAD R2, R10, R2, R5 ;  /* 0x000000020a027224 */ /* 0x000fe200078e0205 */
[----:B------:R-:W-:Y:S02]  /*11c0*/  IADD3 R7, PT, PT, -R5, RZ, RZ ;  /* 0x000000ff05077210 */ /* 0x000fe40007ffe1ff */
[----:B------:R-:W-:-:S03]  /*11d0*/  @!P1 SEL R3, R16, R3, !P0 ;  /* 0x0000000310039207 */ /* 0x000fc60004000000 */
[----:B------:R-:W-:Y:S02]  /*11e0*/  IMAD R7, R4, R7, R14 ;  /* 0x0000000704077224 */ /* 0x000fe400078e020e */
[--C-:B------:R-:W-:Y:S02]  /*11f0*/  @!P1 IMAD.IADD R6, R6, 0x1, -R3.reuse ;  /* 0x0000000106069824 */ /* 0x100fe400078e0a03 */
[----:B------:R-:W-:Y:S01]  /*1200*/  @!P1 IMAD R3, R2, R12, R3 ;  /* 0x0000000c02039224 */ /* 0x000fe200078e0203 */
[----:B------:R-:W-:Y:S01]  /*1210*/  IADD3 R2, PT, PT, -R16, RZ, RZ ;  /* 0x000000ff10027210 */ /* 0x000fe20007ffe1ff */
[----:B------:R-:W-:Y:S02]  /*1220*/  @!P1 IMAD R5, R6, R10, R16 ;  /* 0x0000000a06059224 */ /* 0x000fe400078e0210 */
[----:B------:R-:W-:Y:S02]  /*1230*/  @!P1 IMAD.MOV.U32 R16, RZ, RZ, R3 ;  /* 0x000000ffff109224 */ /* 0x000fe400078e0003 */
[----:B------:R-:W-:-:S02]  /*1240*/  IMAD R2, R9, R2, R15 ;  /* 0x0000000209027224 */ /* 0x000fc400078e020f */
[----:B------:R-:W-:Y:S02]  /*1250*/  IMAD R14, R5, R4, R7 ;  /* 0x00000004050e7224 */ /* 0x000fe400078e0207 */
[----:B------:R-:W-:Y:S02]  /*1260*/  IMAD R15, R16, R9, R2 ;  /* 0x00000009100f7224 */ /* 0x000fe400078e0202 */
.L_x_15:
[----:B------:R-:W1:Y:S01]  /*1270*/  LDCU UR4, c[0x0][0xb30] ;  /* 0x00016600ff0477ac */ /* 0x000e620008000800 */
[----:B------:R-:W2:Y:S08]  /*1280*/  S2UR UR37, SR_CgaCtaId ;  /* 0x00000000002579c3 */ /* 0x000eb00000008800 */
[----:B------:R-:W3:Y:S01]  /*1290*/  LDC R40, c[0x0][0xb24] ;  /* 0x0002c900ff287b82 */ /* 0x000ee20000000800 */
[----:B-1----:R-:W-:-:S09]  /*12a0*/  UISETP.NE.AND UP1, UPT, UR4, 0x1, UPT ;  /* 0x000000010400788c */ /* 0x002fd2000bf25270 */
[----:B--2---:R-:W-:Y:S05]  /*12b0*/  BRA.U UP1, `(.L_x_16) ;  /* 0x0000000101407547 */ /* 0x004fea000b800000 */
[----:B------:R-:W1:Y:S08]  /*12c0*/  LDC.64 R4, c[0x0][0xb10] ;  /* 0x0002c400ff047b82 */ /* 0x000e700000000a00 */
[----:B------:R-:W2:Y:S08]  /*12d0*/  LDC.64 R2, c[0x0][0xb18] ;  /* 0x0002c600ff027b82 */ /* 0x000eb00000000a00 */
[----:B------:R-:W4:Y:S08]  /*12e0*/  LDC R6, c[0x0][0xb20] ;  /* 0x0002c800ff067b82 */ /* 0x000f300000000800 */
[----:B------:R-:W3:Y:S01]  /*12f0*/  LDC R7, c[0x0][0xb0c] ;  /* 0x0002c300ff077b82 */ /* 0x000ee20000000800 */
[----:B-1----:R-:W-:-:S05]  /*1300*/  IMAD.HI.U32 R4, R15, R4, RZ ;  /* 0x000000040f047227 */ /* 0x002fca00078e00ff */
[----:B------:R-:W-:Y:S01]  /*1310*/  SHF.R.U32.HI R4, RZ, R5, R4 ;  /* 0x00000005ff047219 */ /* 0x000fe20000011604 */
[----:B--2---:R-:W-:Y:S01]  /*1320*/  IMAD.HI.U32 R3, R14, R3, RZ ;  /* 0x000000030e037227 */ /* 0x004fe200078e00ff */
[----:B------:R-:W-:-:S04]  /*1330*/  ISETP.NE.AND P0, PT, R2, 0x1, PT ;  /* 0x000000010200780c */ /* 0x000fc80003f05270 */
[----:B----4-:R-:W-:-:S04]  /*1340*/  SHF.R.U32.HI R3, RZ, R6, R3 ;  /* 0x00000006ff037219 */ /* 0x010fc80000011603 */
[----:B------:R-:W-:Y:S02]  /*1350*/  SEL R3, R14, R3, !P0 ;  /* 0x000000030e037207 */ /* 0x000fe40004000000 */
[----:B---3--:R-:W-:-:S04]  /*1360*/  ISETP.NE.AND P1, PT, R7, 0x1, PT ;  /* 0x000000010700780c */ /* 0x008fc80003f25270 */
[----:B------:R-:W-:-:S05]  /*1370*/  SEL R4, R15, R4, !P1 ;  /* 0x000000040f047207 */ /* 0x000fca0004800000 */
[----:B------:R-:W-:Y:S02]  /*1380*/  IMAD.IADD R5, R3, 0x1, -R4 ;  /* 0x0000000103057824 */ /* 0x000fe400078e0a04 */
[----:B------:R-:W-:Y:S02]  /*1390*/  IMAD.IADD R3, R4, 0x1, -R3 ;  /* 0x0000000104037824 */ /* 0x000fe400078e0a03 */
[----:B------:R-:W-:Y:S02]  /*13a0*/  IMAD R15, R5, R7, R15 ;  /* 0x00000007050f7224 */ /* 0x000fe400078e020f */
[----:B------:R-:W-:-:S07]  /*13b0*/  IMAD R14, R3, R2, R14 ;  /* 0x00000002030e7224 */ /* 0x000fce00078e020e */
.L_x_16:
[----:B------:R-:W-:Y:S01]  /*13c0*/  BAR.SYNC.DEFER_BLOCKING 0x0 ;  /* 0x0000000000007b1d */ /* 0x000fe20000010000 */
[----:B------:R-:W-:Y:S01]  /*13d0*/  UISETP.NE.AND UP1, UPT, UR8, 0x2, UPT ;  /* 0x000000020800788c */ /* 0x000fe2000bf25270 */
[----:B------:R-:W-:Y:S02]  /*13e0*/  ISETP.NE.OR P5, PT, R0, 0x2, !P5 ;  /* 0x000000020000780c */ /* 0x000fe40006fa5670 */
[----:B------:R-:W-:-:S06]  /*13f0*/  LOP3.LUT R2, R93, 0x1f, RZ, 0xc0, !PT ;  /* 0x0000001f5d027812 */ /* 0x000fcc00078ec0ff */
[----:B------:R-:W-:Y:S05]  /*1400*/  BRA.U UP1, `(.L_x_17) ;  /* 0x0000001101ec7547 */ /* 0x000fea000b800000 */
[----:B------:R-:W1:Y:S01]  /*1410*/  LDCU UR13, c[0x0][0x38c] ;  /* 0x00007180ff0d77ac */ /* 0x000e620008000800 */
[----:B------:R-:W2:Y:S01]  /*1420*/  LDC R8, c[0x0][0x370] ;  /* 0x0000dc00ff087b82 */ /* 0x000ea20000000800 */
[----:B------:R-:W-:Y:S01]  /*1430*/  PLOP3.LUT P1, PT, PT, PT, UP2, 0x80, 0x8 ;  /* 0x000000000008781c */ /* 0x000fe20003f2f028 */
[----:B------:R-:W-:Y:S01]  /*1440*/  IMAD.MOV.U32 R17, RZ, RZ, 0x1 ;  /* 0x00000001ff117424 */ /* 0x000fe200078e00ff */
[----:B------:R-:W-:Y:S01]  /*1450*/  ISETP.EQ.OR P4, PT, R2, RZ, P5 ;  /* 0x000000ff0200720c */ /* 0x000fe20002f82670 */
[----:B------:R-:W-:Y:S01]  /*1460*/  IMAD.MOV.U32 R16, RZ, RZ, RZ ;  /* 0x000000ffff107224 */ /* 0x000fe200078e00ff */
[----:B------:R-:W-:Y:S02]  /*1470*/  PLOP3.LUT P1, PT, P1, PT, PT, 0x8, 0x80 ;  /* 0x000000000080781c */ /* 0x000fe40000f2e170 */
[----:B------:R-:W-:Y:S01]  /*1480*/  CS2R R12, SRZ ;  /* 0x00000000000c7805 */ /* 0x000fe2000001ff00 */
[----:B------:R-:W-:Y:S01]  /*1490*/  IMAD.MOV.U32 R11, RZ, RZ, 0x1 ;  /* 0x00000001ff0b7424 */ /* 0x000fe200078e00ff */
[----:B------:R-:W4:Y:S01]  /*14a0*/  LDC R0, c[0x0][0x374] ;  /* 0x0000dd00ff007b82 */ /* 0x000f220000000800 */
[----:B------:R-:W2:Y:S01]  /*14b0*/  LDCU.64 UR22, c[0x0][0x348] ;  /* 0x00006900ff1677ac */ /* 0x000ea20008000a00 */
[----:B------:R-:W-:Y:S01]  /*14c0*/  UMOV UR6, URZ ;  /* 0x000000ff00067c82 */ /* 0x000fe20008000000 */
[----:B-1----:R-:W-:-:S04]  /*14d0*/  UIADD3 UR5, UPT, UPT, UR13, 0x3f, URZ ;  /* 0x0000003f0d057890 */ /* 0x002fc8000fffe0ff */
[----:B------:R-:W-:-:S04]  /*14e0*/  USHF.R.S32.HI UR4, URZ, 0x1f, UR5 ;  /* 0x0000001fff047899 */ /* 0x000fc80008011405 */
[----:B------:R-:W-:-:S04]  /*14f0*/  ULEA.HI UR4, UR4, UR5, URZ, 0x6 ;  /* 0x0000000504047291 */ /* 0x000fc8000f8f30ff */
[----:B------:R-:W-:Y:S02]  /*1500*/  USHF.R.S32.HI UR15, URZ, 0x6, UR4 ;  /* 0x00000006ff0f7899 */ /* 0x000fe40008011404 */
[----:B------:R-:W-:Y:S02]  /*1510*/  UIADD3 UR4, UPT, UPT, UR13, -0x1, URZ ;  /* 0xffffffff0d047890 */ /* 0x000fe4000fffe0ff */
[----:B------:R-:W-:Y:S02]  /*1520*/  UISETP.LT.U32.AND UP0, UPT, UR15, 0x8, UPT ;  /* 0x000000080f00788c */ /* 0x000fe4000bf01070 */
[----:B------:R-:W-:Y:S02]  /*1530*/  UISETP.GE.U32.AND UP1, UPT, UR4, -0x7f, UPT ;  /* 0xffffff810400788c */ /* 0x000fe4000bf26070 */
[----:B------:R-:W-:Y:S02]  /*1540*/  USEL UR14, UR15, 0x8, UP0 ;  /* 0x000000080f0e7887 */ /* 0x000fe40008000000 */
[----:B------:R-:W-:-:S02]  /*1550*/  UIADD3 UR13, UPT, UPT, UR13, 0x7e, URZ ;  /* 0x0000007e0d0d7890 */ /* 0x000fc4000fffe0ff */
[----:B------:R-:W-:Y:S02]  /*1560*/  UIADD3 UR5, UPT, UPT, UR14, -0x1, URZ ;  /* 0xffffffff0e057890 */ /* 0x000fe4000fffe0ff */
[----:B------:R-:W-:-:S03]  /*1570*/  UIADD3 UR7, UPT, UPT, UR15, -UR14, URZ ;  /* 0x8000000e0f077290 */ /* 0x000fc6000fffe0ff */
[----:B------:R-:W-:-:S04]  /*1580*/  @UP1 UIADD3 UR5, UPT, UPT, UR14, URZ, URZ ;  /* 0x000000ff0e051290 */ /* 0x000fc8000fffe0ff */
[----:B--2---:R-:W-:-:S12]  /*1590*/  UIADD3 UR5, UPT, UPT, UR5, 0x1, URZ ;  /* 0x0000000105057890 */ /* 0x004fd8000fffe0ff */
.L_x_35:
[----:B------:R-:W-:Y:S01]  /*15a0*/  UISETP.NE.AND UP0, UPT, UR37, URZ, UPT ;  /* 0x000000ff2500728c */ /* 0x000fe2000bf05270 */
[----:B------:R-:W1:Y:S08]  /*15b0*/  S2UR UR37, SR_CgaCtaId ;  /* 0x00000000002579c3 */ /* 0x000e700000008800 */
[----:B------:R-:W-:Y:S05]  /*15c0*/  BRA.U UP0, `(.L_x_18) ;  /* 0x0000000100347547 */ /* 0x000fea000b800000 */
[----:B------:R-:W2:Y:S01]  /*15d0*/  S2R R2, SR_CgaCtaId ;  /* 0x0000000000027919 */ /* 0x000ea20000008800 */
[----:B------:R-:W-:-:S04]  /*15e0*/  MOV R3, 0x400 ;  /* 0x0000040000037802 */ /* 0x000fc80000000f00 */
[----:B--2---:R-:W-:Y:S02]  /*15f0*/  LEA R2, R2, R3, 0x18 ;  /* 0x0000000302027211 */ /* 0x004fe400078ec0ff */
[----:B------:R-:W-:-:S03]  /*1600*/  SHF.L.U32 R3, R11, 0x1f, RZ ;  /* 0x0000001f0b037819 */ /* 0x000fc600000006ff */
[----:B------:R-:W-:-:S04]  /*1610*/  IMAD R2, R12, 0x8, R2 ;  /* 0x000000080c027824 */ /* 0x000fc800078e0202 */
[----:B------:R-:W2:Y:S02]  /*1620*/  SYNCS.PHASECHK.TRANS64.TRYWAIT P0, [R2+URZ+0x130], R3 ;  /* 0x00013003020075a7 */ /* 0x000ea400080011ff */
[----:B--2---:R-:W-:Y:S05]  /*1630*/  @!P0 BRA `(.L_x_19) ;  /* 0x00000060003c8947 */ /* 0x004fea0003800000 */
.L_x_119:
[----:B------:R-:W-:Y:S01]  /*1640*/  VIADD R12, R12, 0x1 ;  /* 0x000000010c0c7836 */ /* 0x000fe20000000000 */
[----:B------:R2:W-:Y:S04]  /*1650*/  SYNCS.ARRIVE.TRANS64.A1T0 RZ, [R2+URZ+0x120], RZ ;  /* 0x000120ff02ff79a7 */ /* 0x0005e800081000ff */
[----:B------:R-:W-:-:S04]  /*1660*/  ISETP.NE.AND P0, PT, R12, 0x2, PT ;  /* 0x000000020c00780c */ /* 0x000fc80003f05270 */
[----:B------:R-:W-:Y:S02]  /*1670*/  SEL R12, R12, RZ, P0 ;  /* 0x000000ff0c0c7207 */ /* 0x000fe40000000000 */
[----:B--2---:R-:W-:-:S04]  /*1680*/  SEL R2, RZ, 0x1, P0 ;  /* 0x00000001ff027807 */ /* 0x004fc80000000000 */
[----:B------:R-:W-:-:S07]  /*1690*/  LOP3.LUT R11, R11, R2, RZ, 0x3c, !PT ;  /* 0x000000020b0b7212 */ /* 0x000fce00078e3cff */
.L_x_18:
[----:B------:R-:W-:Y:S01]  /*16a0*/  UMOV UR4, 0x400 ;  /* 0x0000040000047882 */ /* 0x000fe20000000000 */
[----:B------:R-:W-:Y:S01]  /*16b0*/  SHF.L.U32 R2, R17, 0x1f, RZ ;  /* 0x0000001f11027819 */ /* 0x000fe200000006ff */
[----:B-1----:R-:W-:Y:S01]  /*16c0*/  ULEA UR4, UR37, UR4, 0x18 ;  /* 0x0000000425047291 */ /* 0x002fe2000f8ec0ff */
[----:B------:R-:W-:Y:S01]  /*16d0*/  R2UR UR35, R15 ;  /* 0x000000000f2372ca */ /* 0x000fe200000e0000 */
[----:B------:R-:W-:Y:S01]  /*16e0*/  UISETP.GE.U32.AND UP0, UPT, UR13, 0x7f, UPT ;  /* 0x0000007f0d00788c */ /* 0x000fe2000bf06070 */
[----:B------:R-:W-:Y:S01]  /*16f0*/  R2UR UR11, R14 ;  /* 0x000000000e0b72ca */ /* 0x000fe200000e0000 */
[----:B------:R-:W-:Y:S01]  /*1700*/  ULEA UR8, UR6, UR4, 0x3 ;  /* 0x0000000406087291 */ /* 0x000fe2000f8e18ff */
[----:B------:R-:W-:-:S08]  /*1710*/  UMOV UR24, URZ ;  /* 0x000000ff00187c82 */ /* 0x000fd00008000000 */
[----:B------:R1:W2:Y:S01]  /*1720*/  SYNCS.PHASECHK.TRANS64.TRYWAIT P0, [UR8+0x40], R2 ;  /* 0x00004002ff0075a7 */ /* 0x0002a20008001108 */
[----:B------:R-:W-:Y:S02]  /*1730*/  USHF.L.U32 UR35, UR35, 0x7, URZ ;  /* 0x0000000723237899 */ /* 0x000fe400080006ff */
[----:B------:R-:W-:Y:S01]  /*1740*/  USHF.L.U32 UR11, UR11, 0x6, URZ ;  /* 0x000000060b0b7899 */ /* 0x000fe200080006ff */
[----:B------:R-:W-:Y:S11]  /*1750*/  BRA.U !UP0, `(.L_x_20) ;  /* 0x0000000108a87547 */ /* 0x000ff6000b800000 */
[----:B------:R-:W-:Y:S01]  /*1760*/  UMOV UR16, URZ ;  /* 0x000000ff00107c82 */ /* 0x000fe20008000000 */
[----:B------:R-:W-:-:S05]  /*1770*/  UMOV UR17, UR6 ;  /* 0x0000000600117c82 */ /* 0x000fca0008000000 */
.L_x_25:
[----:B-1----:R-:W-:Y:S01]  /*1780*/  ULEA UR33, UR17, UR4, 0x3 ;  /* 0x0000000411217291 */ /* 0x002fe2000f8e18ff */
[----:B--2---:R-:W-:Y:S01]  /*1790*/  @!P5 MOV R3, 0x6000 ;  /* 0x000060000003d802 */ /* 0x004fe20000000f00 */
[----:B--2---:R-:W-:Y:S10]  /*17a0*/  @P0 BRA `(.L_x_21) ;  /* 0x00000000000c0947 */ /* 0x004ff40003800000 */
[----:B------:R-:W-:-:S04]  /*17b0*/  SHF.L.U32 R4, R17, 0x1f, RZ ;  /* 0x0000001f11047819 */ /* 0x000fc800000006ff */
[----:B------:R-:W2:Y:S02]  /*17c0*/  SYNCS.PHASECHK.TRANS64.TRYWAIT P0, [UR33+0x40], R4 ;  /* 0x00004004ff0075a7 */ /* 0x000ea40008001121 */
[----:B--2---:R-:W-:Y:S05]  /*17d0*/  @!P0 BRA `(.L_x_22) ;  /* 0x0000005c00e88947 */ /* 0x004fea0003800000 */
.L_x_21:
[----:B------:R2:W-:Y:S01]  /*17e0*/  @!P5 SYNCS.ARRIVE.TRANS64 RZ, [UR33], R3 ;  /* 0x00000003ffffd9a7 */ /* 0x0005e20008000021 */
[----:B------:R-:W-:Y:S04]  /*17f0*/  BSSY.RECONVERGENT B0, `(.L_x_23) ;  /* 0x0000003000007945 */ /* 0x000fe80003800200 */
[----:B------:R-:W-:Y:S05]  /*1800*/  @P4 BRA `(.L_x_24) ;  /* 0x0000000000044947 */ /* 0x000fea0003800000 */
[----:B------:R-:W-:Y:S05]  /*1810*/  BPT.TRAP 0x1 ;  /* 0x000000040000795c */ /* 0x000fea0000300000 */
.L_x_24:
[----:B------:R-:W-:Y:S05]  /*1820*/  BSYNC.RECONVERGENT B0 ;  /* 0x0000000000007941 */ /* 0x000fea0003800200 */
.L_x_23:
[----:B------:R-:W-:Y:S02]  /*1830*/  UIADD3 UR6, UPT, UPT, UR17, 0x1, URZ ;  /* 0x0000000111067890 */ /* 0x000fe4000fffe0ff */
[----:B------:R-:W-:Y:S02]  /*1840*/  ULEA UR32, UR17, UR4, 0xe ;  /* 0x0000000411207291 */ /* 0x000fe4000f8e70ff */
[----:B------:R-:W-:Y:S02]  /*1850*/  UISETP.NE.AND UP0, UPT, UR6, 0x8, UPT ;  /* 0x000000080600788c */ /* 0x000fe4000bf05270 */
[----:B------:R-:W-:Y:S02]  /*1860*/  UIADD3 UR26, UP1, UPT, UR22, 0x80, URZ ;  /* 0x00000080161a7890 */ /* 0x000fe4000ff3e0ff */
[----:B------:R-:W-:Y:S02]  /*1870*/  USEL UR9, URZ, 0x1, UP0 ;  /* 0x00000001ff097887 */ /* 0x000fe40008000000 */
[----:B------:R-:W-:-:S02]  /*1880*/  USEL UR6, UR6, URZ, UP0 ;  /* 0x000000ff06067287 */ /* 0x000fc40008000000 */
[----:B------:R-:W-:Y:S02]  /*1890*/  UIADD3 UR20, UP0, UPT, UR22, 0x180, URZ ;  /* 0x0000018016147890 */ /* 0x000fe4000ff1e0ff */
[----:B------:R-:W-:Y:S01]  /*18a0*/  ULEA UR8, UR6, UR4, 0x3 ;  /* 0x0000000406087291 */ /* 0x000fe2000f8e18ff */
[----:B------:R-:W-:Y:S01]  /*18b0*/  LOP3.LUT R17, R17, UR9, RZ, 0x3c, !PT ;  /* 0x0000000911117c12 */ /* 0x000fe2000f8e3cff */
[----:B------:R-:W-:Y:S02]  /*18c0*/  USHF.L.U32 UR34, UR16, 0x6, URZ ;  /* 0x0000000610227899 */ /* 0x000fe400080006ff */
[----:B------:R-:W-:Y:S01]  /*18d0*/  UIADD3.X UR27, UPT, UPT, URZ, UR23, URZ, UP1, !UPT ;  /* 0x00000017ff1b7290 */ /* 0x000fe20008ffe4ff */
[----:B-1----:R-:W-:Y:S01]  /*18e0*/  SHF.L.U32 R2, R17, 0x1f, RZ ;  /* 0x0000001f11027819 */ /* 0x002fe200000006ff */
[----:B------:R-:W-:Y:S02]  /*18f0*/  UIADD3 UR32, UPT, UPT, UR32, 0x6400, URZ ;  /* 0x0000640020207890 */ /* 0x000fe4000fffe0ff */
[----:B------:R-:W-:Y:S01]  /*1900*/  UIADD3.X UR21, UPT, UPT, URZ, UR23, URZ, UP0, !UPT ;  /* 0x00000017ff157290 */ /* 0x000fe200087fe4ff */
[----:B------:R1:W1:Y:S01]  /*1910*/  SYNCS.PHASECHK.TRANS64.TRYWAIT P0, [UR8+0x40], R2 ;  /* 0x00004002ff0075a7 */ /* 0x0002620008001108 */
[----:B------:R-:W-:Y:S01]  /*1920*/  ULEA UR8, UR17, UR4, 0xd ;  /* 0x0000000411087291 */ /* 0x000fe2000f8e68ff */
[----:B------:R-:W-:Y:S01]  /*1930*/  UMOV UR18, 0x0 ;  /* 0x0000000000127882 */ /* 0x000fe20000000000 */
[----:B------:R-:W-:-:S02]  /*1940*/  UMOV UR19, 0x10000000 ;  /* 0x1000000000137882 */ /* 0x000fc40000000000 */
[----:B------:R-:W-:Y:S01]  /*1950*/  UIADD3 UR8, UPT, UPT, UR8, 0x26400, URZ ;  /* 0x0002640008087890 */ /* 0x000fe2000fffe0ff */
[----:B------:R1:W-:Y:S01]  /*1960*/  UTMALDG.3D [UR32], [UR26], desc[UR18] ;  /* 0x000012201a0075b4 */ /* 0x0003e20008011000 */
[----:B------:R-:W-:Y:S01]  /*1970*/  UMOV UR12, UR36 ;  /* 0x00000024000c7c82 */ /* 0x000fe20008000000 */
[----:B------:R-:W-:Y:S01]  /*1980*/  UMOV UR9, UR33 ;  /* 0x0000002100097c82 */ /* 0x000fe20008000000 */
[----:B------:R-:W-:Y:S01]  /*1990*/  UMOV UR10, UR34 ;  /* 0x00000022000a7c82 */ /* 0x000fe20008000000 */
[----:B------:R-:W-:Y:S01]  /*19a0*/  UIADD3 UR16, UPT, UPT, UR16, 0x1, URZ ;  /* 0x0000000110107890 */ /* 0x000fe2000fffe0ff */
[----:B------:R-:W-:Y:S01]  /*19b0*/  UMOV UR24, UR5 ;  /* 0x0000000500187c82 */ /* 0x000fe20008000000 */
[----:B------:R-:W-:Y:S02]  /*19c0*/  UMOV UR17, UR6 ;  /* 0x0000000600117c82 */ /* 0x000fe40008000000 */
[----:B------:R1:W-:Y:S01]  /*19d0*/  UTMALDG.3D [UR8], [UR20], desc[UR18] ;  /* 0x00001208140075b4 */ /* 0x0003e20008011000 */
[----:B------:R-:W-:-:S09]  /*19e0*/  UISETP.NE.AND UP0, UPT, UR16, UR5, UPT ;  /* 0x000000051000728c */ /* 0x000fd2000bf05270 */
[----:B------:R-:W-:Y:S05]  /*19f0*/  BRA.U UP0, `(.L_x_25) ;  /* 0xfffffffd00607547 */ /* 0x000fea000b83ffff */
.L_x_20:
[----:B-1----:R-:W-:Y:S01]  /*1a00*/  ULEA UR8, UR6, UR4, 0x3 ;  /* 0x0000000406087291 */ /* 0x002fe2000f8e18ff */
[----:B------:R-:W-:Y:S01]  /*1a10*/  SHF.L.U32 R2, R17, 0x1f, RZ ;  /* 0x0000001f11027819 */ /* 0x000fe200000006ff */
[----:B------:R-:W-:Y:S01]  /*1a20*/  @!P1 SYNCS.ARRIVE.TRANS64.A1T0 RZ, [UR4+0xb8], RZ ;  /* 0x0000b8ffffff99a7 */ /* 0x000fe20008100004 */
[----:B------:R-:W-:-:S06]  /*1a30*/  UISETP.GT.AND UP0, UPT, UR15, UR14, UPT ;  /* 0x0000000e0f00728c */ /* 0x000fcc000bf04270 */
[----:B--2---:R1:W2:Y:S03]  /*1a40*/  SYNCS.PHASECHK.TRANS64.TRYWAIT P0, [UR8+0x40], R2 ;  /* 0x00004002ff0075a7 */ /* 0x0042a60008001108 */
[----:B------:R-:W-:Y:S05]  /*1a50*/  BRA.U !UP0, `(.L_x_26) ;  /* 0x0000000108ac7547 */ /* 0x000fea000b800000 */
[----:B------:R-:W-:Y:S01]  /*1a60*/  UIADD3 UR21, UPT, UPT, UR7, UR24, URZ ;  /* 0x0000001807157290 */ /* 0x000fe2000fffe0ff */
[----:B------:R-:W-:-:S11]  /*1a70*/  UMOV UR25, UR6 ;  /* 0x0000000600197c82 */ /* 0x000fd60008000000 */
.L_x_31:
[----:B-1----:R-:W-:Y:S01]  /*1a80*/  ULEA UR17, UR25, UR4, 0x3 ;  /* 0x0000000419117291 */ /* 0x002fe2000f8e18ff */
[----:B--2---:R-:W-:Y:S01]  /*1a90*/  @!P5 MOV R3, 0x6000 ;  /* 0x000060000003d802 */ /* 0x004fe20000000f00 */
[----:B--2---:R-:W-:Y:S10]  /*1aa0*/  @P0 BRA `(.L_x_27) ;  /* 0x00000000000c0947 */ /* 0x004ff40003800000 */
[----:B------:R-:W-:-:S04]  /*1ab0*/  SHF.L.U32 R4, R17, 0x1f, RZ ;  /* 0x0000001f11047819 */ /* 0x000fc800000006ff */
[----:B------:R-:W2:Y:S02]  /*1ac0*/  SYNCS.PHASECHK.TRANS64.TRYWAIT P0, [UR17+0x40], R4 ;  /* 0x00004004ff0075a7 */ /* 0x000ea40008001111 */
[----:B--2---:R-:W-:Y:S05]  /*1ad0*/  @!P0 BRA `(.L_x_28) ;  /* 0x0000005c00408947 */ /* 0x004fea0003800000 */
.L_x_27:
[----:B------:R2:W-:Y:S01]  /*1ae0*/  @!P5 SYNCS.ARRIVE.TRANS64 RZ, [UR17], R3 ;  /* 0x00000003ffffd9a7 */ /* 0x0005e20008000011 */
[----:B------:R-:W-:Y:S04]  /*1af0*/  BSSY.RECONVERGENT B0, `(.L_x_29) ;  /* 0x0000003000007945 */ /* 0x000fe80003800200 */
[----:B------:R-:W-:Y:S05]  /*1b00*/  @P4 BRA `(.L_x_30) ;  /* 0x0000000000044947 */ /* 0x000fea0003800000 */
[----:B------:R-:W-:Y:S05]  /*1b10*/  BPT.TRAP 0x1 ;  /* 0x000000040000795c */ /* 0x000fea0000300000 */
.L_x_30:
[----:B------:R-:W-:Y:S05]  /*1b20*/  BSYNC.RECONVERGENT B0 ;  /* 0x0000000000007941 */ /* 0x000fea0003800200 */
.L_x_29:
        /* <DEDUP_REMOVED lines=10> */
[----:B------:R-:W-:Y:S01]  /*1bd0*/  UIADD3 UR16, UPT, UPT, UR16, 0x6400, URZ ;  /* 0x0000640010107890 */ /* 0x000fe2000fffe0ff */
[----:B-1----:R-:W-:Y:S01]  /*1be0*/  SHF.L.U32 R2, R17, 0x1f, RZ ;  /* 0x0000001f11027819 */ /* 0x002fe200000006ff */
[----:B------:R-:W-:Y:S02]  /*1bf0*/  UIADD3.X UR31, UPT, UPT, URZ, UR23, URZ, UP1, !UPT ;  /* 0x00000017ff1f7290 */ /* 0x000fe40008ffe4ff */
[----:B------:R-:W-:Y:S01]  /*1c00*/  UIADD3.X UR29, UPT, UPT, URZ, UR23, URZ, UP0, !UPT ;  /* 0x00000017ff1d7290 */ /* 0x000fe200087fe4ff */
[----:B------:R1:W1:Y:S01]  /*1c10*/  SYNCS.PHASECHK.TRANS64.TRYWAIT P0, [UR8+0x40], R2 ;  /* 0x00004002ff0075a7 */ /* 0x0002620008001108 */
[----:B------:R-:W-:Y:S01]  /*1c20*/  ULEA UR8, UR25, UR4, 0xd ;  /* 0x0000000419087291 */ /* 0x000fe2000f8e68ff */
[----:B------:R-:W-:Y:S01]  /*1c30*/  UMOV UR26, 0x0 ;  /* 0x00000000001a7882 */ /* 0x000fe20000000000 */
[----:B------:R-:W-:-:S02]  /*1c40*/  UMOV UR27, 0x10000000 ;  /* 0x10000000001b7882 */ /* 0x000fc40000000000 */
[----:B------:R-:W-:Y:S01]  /*1c50*/  UIADD3 UR8, UPT, UPT, UR8, 0x26400, URZ ;  /* 0x0002640008087890 */ /* 0x000fe2000fffe0ff */
[----:B------:R-:W-:Y:S01]  /*1c60*/  UMOV UR19, UR35 ;  /* 0x0000002300137c82 */ /* 0x000fe20008000000 */
[----:B------:R-:W-:Y:S01]  /*1c70*/  UMOV UR20, UR36 ;  /* 0x0000002400147c82 */ /* 0x000fe20008000000 */
[----:B------:R-:W-:Y:S01]  /*1c80*/  UMOV UR12, UR36 ;  /* 0x00000024000c7c82 */ /* 0x000fe20008000000 */
[----:B------:R-:W-:Y:S01]  /*1c90*/  UMOV UR9, UR17 ;  /* 0x0000001100097c82 */ /* 0x000fe20008000000 */
[----:B------:R-:W-:Y:S01]  /*1ca0*/  UMOV UR10, UR18 ;  /* 0x00000012000a7c82 */ /* 0x000fe20008000000 */
[----:B------:R1:W-:Y:S01]  /*1cb0*/  UTMALDG.3D [UR16], [UR30], desc[UR26] ;  /* 0x00001a101e0075b4 */ /* 0x0003e20008011000 */
[----:B------:R-:W-:Y:S01]  /*1cc0*/  UIADD3 UR24, UPT, UPT, UR24, 0x1, URZ ;  /* 0x0000000118187890 */ /* 0x000fe2000fffe0ff */
[----:B------:R-:W-:-:S03]  /*1cd0*/  UMOV UR25, UR6 ;  /* 0x0000000600197c82 */ /* 0x000fc60008000000 */
[----:B------:R-:W-:Y:S01]  /*1ce0*/  UISETP.NE.AND UP0, UPT, UR24, UR21, UPT ;  /* 0x000000151800728c */ /* 0x000fe2000bf05270 */
[----:B------:R1:W-:Y:S08]  /*1cf0*/  UTMALDG.3D [UR8], [UR28], desc[UR26] ;  /* 0x00001a081c0075b4 */ /* 0x0003f00008011000 */
[----:B------:R-:W-:Y:S05]  /*1d00*/  BRA.U UP0, `(.L_x_31) ;  /* 0xfffffffd005c7547 */ /* 0x000fea000b83ffff */
.L_x_26:
[C---:B-1----:R-:W-:Y:S01]  /*1d10*/  LEA R2, R16.reuse, UR4, 0x3 ;  /* 0x0000000410027c11 */ /* 0x042fe2000f8e18ff */
[----:B------:R-:W-:Y:S01]  /*1d20*/  NOP ;  /* 0x0000000000007918 */ /* 0x000fe20000000000 */
[----:B--2---:R-:W-:Y:S02]  /*1d30*/  SHF.L.U32 R3, R13, 0x1f, RZ ;  /* 0x0000001f0d037819 */ /* 0x004fe400000006ff */
[----:B------:R-:W-:Y:S02]  /*1d40*/  LEA R4, R16, UR4, 0x4 ;  /* 0x0000000410047c11 */ /* 0x000fe4000f8e20ff */
[----:B------:R-:W1:Y:S02]  /*1d50*/  SYNCS.PHASECHK.TRANS64.TRYWAIT P0, [R2+URZ+0xc0], R3 ;  /* 0x0000c003020075a7 */ /* 0x000e6400080011ff */
[----:B-1----:R-:W-:Y:S05]  /*1d60*/  @!P0 BRA `(.L_x_32) ;  /* 0x0000005800b48947 */ /* 0x002fea0003800000 */
.L_x_122:
[----:B------:R-:W2:Y:S01]  /*1d70*/  LDS.128 R4, [R4+0x150] ;  /* 0x0001500004047984 */ /* 0x000ea20000000c00 */
[----:B---3--:R-:W-:Y:S01]  /*1d80*/  ISETP.GE.AND P0, PT, R40, 0x1, PT ;  /* 0x000000012800780c */ /* 0x008fe20003f06270 */
[----:B-1----:R-:W-:Y:S01]  /*1d90*/  VIADD R2, R2, 0xd0 ;  /* 0x000000d002027836 */ /* 0x002fe20000000000 */
[----:B------:R-:W-:Y:S01]  /*1da0*/  @!PT LDS RZ, [RZ] ;  /* 0x00000000fffff984 */ /* 0x000fe20000000800 */
[----:B------:R-:W-:Y:S01]  /*1db0*/  @!PT LDS RZ, [RZ] ;  /* 0x00000000fffff984 */ /* 0x000fe20000000800 */
[----:B------:R-:W-:Y:S01]  /*1dc0*/  @!PT LDS RZ, [RZ] ;  /* 0x00000000fffff984 */ /* 0x000fe20000000800 */
[----:B------:R-:W-:Y:S01]  /*1dd0*/  @!PT LDS RZ, [RZ] ;  /* 0x00000000fffff984 */ /* 0x000fe20000000800 */
[----:B------:R1:W-:Y:S06]  /*1de0*/  MEMBAR.ALL.CTA ;  /* 0x0000000000007992 */ /* 0x0003ec0000008000 */
[----:B-1----:R-:W1:Y:S01]  /*1df0*/  FENCE.VIEW.ASYNC.S ;  /* 0x00000000000073c6 */ /* 0x002e620000000000 */
[----:B------:R-:W-:-:S04]  /*1e00*/  PRMT R2, RZ, 0x654, R2 ;  /* 0x00000654ff027816 */ /* 0x000fc80000000002 */
[----:B-1----:R1:W-:Y:S01]  /*1e10*/  SYNCS.ARRIVE.TRANS64.RED.A1T0 RZ, [R2+URZ], RZ ;  /* 0x000000ff02ff79a7 */ /* 0x0023e200081004ff */
[----:B--2---:R-:W-:-:S13]  /*1e20*/  LOP3.LUT P2, RZ, R6, 0x1, RZ, 0xc0, !PT ;  /* 0x0000000106ff7812 */ /* 0x004fda000784c0ff */
[----:B------:R-:W-:Y:S01]  /*1e30*/  @P2 SHF.R.U32.HI R3, RZ, 0x10, R5 ;  /* 0x00000010ff032819 */ /* 0x000fe20000011605 */
[----:B------:R-:W-:Y:S01]  /*1e40*/  VOTEU.ANY UP0, P2 ;  /* 0x0000000000ff7886 */ /* 0x000fe20001000100 */
[----:B------:R-:W-:Y:S02]  /*1e50*/  @P2 MOV R10, R4 ;  /* 0x00000004000a2202 */ /* 0x000fe40000000f00 */
[----:B------:R-:W-:Y:S02]  /*1e60*/  @P2 R2UR.BROADCAST UR8, R3 ;  /* 0x00000000030822ca */ /* 0x000fe400008e0000 */
[----:B------:R-:W-:-:S11]  /*1e70*/  @P2 LOP3.LUT R9, R5, 0xffff, RZ, 0xc0, !PT ;  /* 0x0000ffff05092812 */ /* 0x000fd600078ec0ff */
[----:B------:R-:W-:Y:S01]  /*1e80*/  @UP0 UMOV UR36, UR8 ;  /* 0x0000000800240c82 */ /* 0x000fe20008000000 */
[----:B-1----:R-:W-:Y:S05]  /*1e90*/  @!P0 BRA `(.L_x_33) ;  /* 0x0000000000b88947 */ /* 0x002fea0003800000 */
[----:B------:R-:W4:Y:S01]  /*1ea0*/  LDC.64 R4, c[0x0][0xb18] ;  /* 0x0002c600ff047b82 */ /* 0x000f220000000a00 */
[----:B------:R-:W-:-:S07]  /*1eb0*/  ISETP.NE.AND P3, PT, R40, 0x1, PT ;  /* 0x000000012800780c */ /* 0x000fce0003f65270 */
[----:B------:R-:W1:Y:S08]  /*1ec0*/  LDC.64 R6, c[0x0][0xb10] ;  /* 0x0002c400ff067b82 */ /* 0x000e700000000a00 */
[----:B------:R-:W2:Y:S08]  /*1ed0*/  LDC R14, c[0x0][0xb20] ;  /* 0x0002c800ff0e7b82 */ /* 0x000eb00000000800 */
[----:B------:R-:W3:Y:S01]  /*1ee0*/  LDC R15, c[0x0][0xb0c] ;  /* 0x0002c300ff0f7b82 */ /* 0x000ee20000000800 */
[----:B----4-:R-:W-:Y:S01]  /*1ef0*/  IMAD.HI.U32 R19, R0, R5, RZ ;  /* 0x0000000500137227 */ /* 0x010fe200078e00ff */
[----:B------:R-:W-:-:S03]  /*1f00*/  ISETP.NE.AND P0, PT, R4, 0x1, PT ;  /* 0x000000010400780c */ /* 0x000fc60003f05270 */
[----:B------:R-:W-:-:S03]  /*1f10*/  IMAD.HI.U32 R5, R9, R5, RZ ;  /* 0x0000000509057227 */ /* 0x000fc600078e00ff */
[----:B------:R-:W4:Y:S01]  /*1f20*/  LDC.64 R2, c[0x0][0xb28] ;  /* 0x0002ca00ff027b82 */ /* 0x000f220000000a00 */
[----:B-1----:R-:W-:-:S04]  /*1f30*/  IMAD.HI.U32 R20, R8, R6, RZ ;  /* 0x0000000608147227 */ /* 0x002fc800078e00ff */
[----:B------:R-:W-:Y:S01]  /*1f40*/  IMAD.HI.U32 R21, R10, R6, RZ ;  /* 0x000000060a157227 */ /* 0x000fe200078e00ff */
[----:B------:R-:W-:Y:S02]  /*1f50*/  SHF.R.U32.HI R20, RZ, R7, R20 ;  /* 0x00000007ff147219 */ /* 0x000fe40000011614 */
[-C--:B--2---:R-:W-:Y:S02]  /*1f60*/  SHF.R.U32.HI R19, RZ, R14.reuse, R19 ;  /* 0x0000000eff137219 */ /* 0x084fe40000011613 */
[----:B------:R-:W-:Y:S02]  /*1f70*/  SHF.R.U32.HI R5, RZ, R14, R5 ;  /* 0x0000000eff057219 */ /* 0x000fe40000011605 */
[----:B------:R-:W-:Y:S02]  /*1f80*/  SEL R19, R0, R19, !P0 ;  /* 0x0000001300137207 */ /* 0x000fe40004000000 */
[----:B------:R-:W-:Y:S02]  /*1f90*/  SHF.R.U32.HI R21, RZ, R7, R21 ;  /* 0x00000007ff157219 */ /* 0x000fe40000011615 */
[----:B---3--:R-:W-:-:S02]  /*1fa0*/  ISETP.NE.AND P1, PT, R15, 0x1, PT ;  /* 0x000000010f00780c */ /* 0x008fc40003f25270 */
[----:B------:R-:W-:Y:S02]  /*1fb0*/  SEL R5, R9, R5, !P0 ;  /* 0x0000000509057207 */ /* 0x000fe40004000000 */
[----:B------:R-:W-:Y:S02]  /*1fc0*/  SEL R20, R8, R20, !P1 ;  /* 0x0000001408147207 */ /* 0x000fe40004800000 */
[----:B------:R-:W-:Y:S01]  /*1fd0*/  SEL R21, R10, R21, !P1 ;  /* 0x000000150a157207 */ /* 0x000fe20004800000 */
[----:B----4-:R-:W-:-:S04]  /*1fe0*/  IMAD.HI.U32 R18, R19, R2, RZ ;  /* 0x0000000213127227 */ /* 0x010fc800078e00ff */
        /* <DEDUP_REMOVED lines=10> */
[----:B------:R-:W-:-:S04]  /*2090*/  @!P0 IMAD.HI.U32 R7, R21, R2, RZ ;  /* 0x0000000215078227 */ /* 0x000fc800078e00ff */
[----:B------:R-:W-:Y:S01]  /*20a0*/  IMAD.MOV R2, RZ, RZ, -R6 ;  /* 0x000000ffff027224 */ /* 0x000fe200078e0a06 */
[----:B------:R-:W-:Y:S02]  /*20b0*/  @!P0 SHF.R.U32.HI R3, RZ, R3, R7 ;  /* 0x00000003ff038219 */ /* 0x000fe40000011607 */
[----:B------:R-:W-:Y:S01]  /*20c0*/  IADD3 R7, PT, PT, -R5, RZ, RZ ;  /* 0x000000ff05077210 */ /* 0x000fe20007ffe1ff */
[----:B------:R-:W-:Y:S01]  /*20d0*/  IMAD R2, R40, R2, R5 ;  /* 0x0000000228027224 */ /* 0x000fe200078e0205 */
        /* <DEDUP_REMOVED lines=10> */
.L_x_33:
[----:B------:R-:W1:Y:S02]  /*2180*/  LDCU UR8, c[0x0][0xb30] ;  /* 0x00016600ff0877ac */ /* 0x000e640008000800 */
[----:B-1----:R-:W-:-:S09]  /*2190*/  UISETP.NE.AND UP0, UPT, UR8, 0x1, UPT ;  /* 0x000000010800788c */ /* 0x002fd2000bf05270 */
[----:B------:R-:W-:Y:S05]  /*21a0*/  BRA.U UP0, `(.L_x_34) ;  /* 0x0000000100407547 */ /* 0x000fea000b800000 */
[----:B------:R-:W1:Y:S08]  /*21b0*/  LDC.64 R4, c[0x0][0xb10] ;  /* 0x0002c400ff047b82 */ /* 0x000e700000000a00 */
[----:B------:R-:W2:Y:S08]  /*21c0*/  LDC.64 R2, c[0x0][0xb18] ;  /* 0x0002c600ff027b82 */ /* 0x000eb00000000a00 */
[----:B------:R-:W3:Y:S08]  /*21d0*/  LDC R6, c[0x0][0xb20] ;  /* 0x0002c800ff067b82 */ /* 0x000ef00000000800 */
[----:B------:R-:W4:Y:S01]  /*21e0*/  LDC R7, c[0x0][0xb0c] ;  /* 0x0002c300ff077b82 */ /* 0x000f220000000800 */
[----:B-1----:R-:W-:-:S05]  /*21f0*/  IMAD.HI.U32 R4, R10, R4, RZ ;  /* 0x000000040a047227 */ /* 0x002fca00078e00ff */
[----:B------:R-:W-:Y:S01]  /*2200*/  SHF.R.U32.HI R4, RZ, R5, R4 ;  /* 0x00000005ff047219 */ /* 0x000fe20000011604 */
[----:B--2---:R-:W-:Y:S01]  /*2210*/  IMAD.HI.U32 R3, R9, R3, RZ ;  /* 0x0000000309037227 */ /* 0x004fe200078e00ff */
[----:B------:R-:W-:-:S04]  /*2220*/  ISETP.NE.AND P0, PT, R2, 0x1, PT ;  /* 0x000000010200780c */ /* 0x000fc80003f05270 */
[----:B---3--:R-:W-:-:S04]  /*2230*/  SHF.R.U32.HI R3, RZ, R6, R3 ;  /* 0x00000006ff037219 */ /* 0x008fc80000011603 */
[----:B------:R-:W-:Y:S02]  /*2240*/  SEL R3, R9, R3, !P0 ;  /* 0x0000000309037207 */ /* 0x000fe40004000000 */
[----:B----4-:R-:W-:-:S04]  /*2250*/  ISETP.NE.AND P1, PT, R7, 0x1, PT ;  /* 0x000000010700780c */ /* 0x010fc80003f25270 */
[----:B------:R-:W-:-:S05]  /*2260*/  SEL R4, R10, R4, !P1 ;  /* 0x000000040a047207 */ /* 0x000fca0004800000 */
[----:B------:R-:W-:Y:S02]  /*2270*/  IMAD.IADD R5, R3, 0x1, -R4 ;  /* 0x0000000103057824 */ /* 0x000fe400078e0a04 */
[----:B------:R-:W-:Y:S02]  /*2280*/  IMAD.IADD R3, R4, 0x1, -R3 ;  /* 0x0000000104037824 */ /* 0x000fe400078e0a03 */
[----:B------:R-:W-:Y:S02]  /*2290*/  IMAD R10, R5, R7, R10 ;  /* 0x00000007050a7224 */ /* 0x000fe400078e020a */
[----:B------:R-:W-:-:S07]  /*22a0*/  IMAD R9, R3, R2, R9 ;  /* 0x0000000203097224 */ /* 0x000fce00078e0209 */
.L_x_34:
[----:B------:R-:W-:Y:S01]  /*22b0*/  VIADD R16, R16, 0x1 ;  /* 0x0000000110107836 */ /* 0x000fe20000000000 */
[----:B------:R-:W-:Y:S01]  /*22c0*/  PLOP3.LUT P1, PT, PT, PT, PT, 0x80, 0x8 ;  /* 0x000000000008781c */ /* 0x000fe20003f2f070 */
[----:B------:R-:W-:Y:S02]  /*22d0*/  IMAD.IADD R15, R10, 0x1, R87 ;  /* 0x000000010a0f7824 */ /* 0x000fe400078e0257 */
[----:B------:R-:W-:Y:S01]  /*22e0*/  IMAD.IADD R14, R9, 0x1, R86 ;  /* 0x00000001090e7824 */ /* 0x000fe200078e0256 */
[----:B------:R-:W-:-:S04]  /*22f0*/  ISETP.NE.AND P0, PT, R16, 0x2, PT ;  /* 0x000000021000780c */ /* 0x000fc80003f05270 */
[----:B------:R-:W-:Y:S02]  /*2300*/  SEL R2, RZ, 0x1, P0 ;  /* 0x00000001ff027807 */ /* 0x000fe40000000000 */
[----:B------:R-:W-:Y:S02]  /*2310*/  SEL R16, R16, RZ, P0 ;  /* 0x000000ff10107207 */ /* 0x000fe40000000000 */
[----:B------:R-:W-:Y:S01]  /*2320*/  LOP3.LUT R13, R13, R2, RZ, 0x3c, !PT ;  /* 0x000000020d0d7212 */ /* 0x000fe200078e3cff */
[----:B------:R-:W-:Y:S06]  /*2330*/  @P2 BRA `(.L_x_35) ;  /* 0xfffffff000982947 */ /* 0x000fec000383ffff */
[----:B------:R-:W-:Y:S01]  /*2340*/  UIADD3 UR4, UPT, UPT, UR4, 0x40, URZ ;  /* 0x0000004004047890 */ /* 0x000fe2000fffe0ff */
[----:B------:R-:W-:-:S03]  /*2350*/  SHF.L.U32 R2, R17, 0x1f, RZ ;  /* 0x0000001f11027819 */ /* 0x000fc600000006ff */
[----:B------:R-:W-:-:S09]  /*2360*/  ULEA UR5, UR6, UR4, 0x3 ;  /* 0x0000000406057291 */ /* 0x000fd2000f8e18ff */
[----:B------:R-:W1:Y:S02]  /*2370*/  SYNCS.PHASECHK.TRANS64.TRYWAIT P0, [UR5], R2 ;  /* 0x00000002ff0075a7 */ /* 0x000e640008001105 */
[----:B-1----:R-:W-:Y:S05]  /*2380*/  @!P0 BRA `(.L_x_36) ;  /* 0x0000005400408947 */ /* 0x002fea0003800000 */
.L_x_124:
[----:B------:R-:W-:-:S04]  /*2390*/  UIADD3 UR6, UPT, UPT, UR6, 0x1, URZ ;  /* 0x0000000106067890 */ /* 0x000fc8000fffe0ff */
[----:B------:R-:W-:-:S04]  /*23a0*/  UISETP.NE.AND UP0, UPT, UR6, 0x8, UPT ;  /* 0x000000080600788c */ /* 0x000fc8000bf05270 */
[----:B------:R-:W-:Y:S02]  /*23b0*/  USEL UR7, URZ, 0x1, UP0 ;  /* 0x00000001ff077887 */ /* 0x000fe40008000000 */
[----:B------:R-:W-:-:S04]  /*23c0*/  USEL UR6, UR6, URZ, UP0 ;  /* 0x000000ff06067287 */ /* 0x000fc80008000000 */
[----:B------:R-:W-:Y:S01]  /*23d0*/  ULEA UR5, UR6, UR4, 0x3 ;  /* 0x0000000406057291 */ /* 0x000fe2000f8e18ff */
[----:B-1----:R-:W-:-:S04]  /*23e0*/  LOP3.LUT R2, R17, UR7, RZ, 0x3c, !PT ;  /* 0x0000000711027c12 */ /* 0x002fc8000f8e3cff */
[----:B------:R-:W-:-:S04]  /*23f0*/  SHF.L.U32 R3, R2, 0x1f, RZ ;  /* 0x0000001f02037819 */ /* 0x000fc800000006ff */
[----:B------:R-:W1:Y:S02]  /*2400*/  SYNCS.PHASECHK.TRANS64.TRYWAIT P0, [UR5], R3 ;  /* 0x00000003ff0075a7 */ /* 0x000e640008001105 */
[----:B-1----:R-:W-:Y:S05]  /*2410*/  @!P0 BRA `(.L_x_37) ;  /* 0x0000005400348947 */ /* 0x002fea0003800000 */
.L_x_126:
[----:B------:R-:W-:-:S04]  /*2420*/  UIADD3 UR6, UPT, UPT, UR6, 0x1, URZ ;  /* 0x0000000106067890 */ /* 0x000fc8000fffe0ff */
[----:B------:R-:W-:-:S04]  /*2430*/  UISETP.NE.AND UP0, UPT, UR6, 0x8, UPT ;  /* 0x000000080600788c */ /* 0x000fc8000bf05270 */
[----:B------:R-:W-:Y:S02]  /*2440*/  USEL UR7, URZ, 0x1, UP0 ;  /* 0x00000001ff077887 */ /* 0x000fe40008000000 */
[----:B------:R-:W-:-:S04]  /*2450*/  USEL UR6, UR6, URZ, UP0 ;  /* 0x000000ff06067287 */ /* 0x000fc80008000000 */
[----:B------:R-:W-:Y:S01]  /*2460*/  ULEA UR5, UR6, UR4, 0x3 ;  /* 0x0000000406057291 */ /* 0x000fe2000f8e18ff */
[----:B------:R-:W-:-:S04]  /*2470*/  LOP3.LUT R2, R2, UR7, RZ, 0x3c, !PT ;  /* 0x0000000702027c12 */ /* 0x000fc8000f8e3cff */
[----:B-1----:R-:W-:-:S04]  /*2480*/  SHF.L.U32 R3, R2, 0x1f, RZ ;  /* 0x0000001f02037819 */ /* 0x002fc800000006ff */
[----:B------:R-:W1:Y:S02]  /*2490*/  SYNCS.PHASECHK.TRANS64.TRYWAIT P0, [UR5], R3 ;  /* 0x00000003ff0075a7 */ /* 0x000e640008001105 */
[----:B-1----:R-:W-:Y:S05]  /*24a0*/  @!P0 BRA `(.L_x_38) ;  /* 0x0000005400288947 */ /* 0x002fea0003800000 */
.L_x_128:
        /* <DEDUP_REMOVED lines=9> */
.L_x_130:
        /* <DEDUP_REMOVED lines=9> */
.L_x_132:
        /* <DEDUP_REMOVED lines=9> */
.L_x_134:
        /* <DEDUP_REMOVED lines=9> */
.L_x_136:
[----:B------:R-:W-:-:S04]  /*26f0*/  UIADD3 UR6, UPT, UPT, UR6, 0x1, URZ ;  /* 0x0000000106067890 */ /* 0x000fc8000fffe0ff */
[----:B------:R-:W-:-:S04]  /*2700*/  UISETP.NE.AND UP0, UPT, UR6, 0x8, UPT ;  /* 0x000000080600788c */ /* 0x000fc8000bf05270 */
[----:B------:R-:W-:Y:S02]  /*2710*/  USEL UR5, URZ, 0x1, UP0 ;  /* 0x00000001ff057887 */ /* 0x000fe40008000000 */
[----:B------:R-:W-:-:S04]  /*2720*/  USEL UR6, UR6, URZ, UP0 ;  /* 0x000000ff06067287 */ /* 0x000fc80008000000 */
[----:B------:R-:W-:Y:S01]  /*2730*/  ULEA UR6, UR6, UR4, 0x3 ;  /* 0x0000000406067291 */ /* 0x000fe2000f8e18ff */
[----:B------:R-:W-:-:S04]  /*2740*/  LOP3.LUT R2, R2, UR5, RZ, 0x3c, !PT ;  /* 0x0000000502027c12 */ /* 0x000fc8000f8e3cff */
[----:B------:R-:W-:Y:S01]  /*2750*/  SHF.L.U32 R2, R2, 0x1f, RZ ;  /* 0x0000001f02027819 */ /* 0x000fe200000006ff */
[----:B-1--4-:R-:W-:-:S07]  /*2760*/  IMAD.U32 R0, RZ, RZ, UR6 ;  /* 0x00000006ff007e24 */ /* 0x012fce000f8e00ff */
.L_x_43:
[----:B-1----:R1:W2:Y:S02]  /*2770*/  SYNCS.PHASECHK.TRANS64.TRYWAIT P0, [R0+URZ], R2 ;  /* 0x00000002000075a7 */ /* 0x0022a400080011ff */
[----:B--2---:R-:W-:Y:S05]  /*2780*/  @!P0 NANOSLEEP.SYNCS 0x989680 ;  /* 0x009896800000895d */ /* 0x004fea0003900000 */
[----:B------:R-:W2:Y:S02]  /*2790*/  @!P0 SYNCS.PHASECHK.TRANS64 P0, [R0+URZ], R2 ;  /* 0x00000002000085a7 */ /* 0x000ea400080010ff */
[----:B--2---:R-:W-:Y:S05]  /*27a0*/  @P0 EXIT ;  /* 0x000000000000094d */ /* 0x004fea0003800000 */
[----:B------:R-:W-:Y:S05]  /*27b0*/  BRA `(.L_x_43) ;  /* 0xfffffffc00ec7947 */ /* 0x000fea000383ffff */
.L_x_17:
[----:B------:R-:W-:-:S04]  /*27c0*/  UISETP.NE.AND UP1, UPT, UR37, URZ, UPT ;  /* 0x000000ff2500728c */ /* 0x000fc8000bf25270 */
[----:B------:R-:W-:-:S09]  /*27d0*/  UISETP.NE.OR UP1, UPT, UR8, 0x1, UP1 ;  /* 0x000000010800788c */ /* 0x000fd20008f25670 */
[----:B------:R-:W-:Y:S05]  /*27e0*/  BRA.U UP1, `(.L_x_44) ;  /* 0x0000000501487547 */ /* 0x000fea000b800000 */
[----:B------:R-:W-:Y:S01]  /*27f0*/  ISETP.NE.AND P2, PT, R2, RZ, PT ;  /* 0x000000ff0200720c */ /* 0x000fe20003f45270 */
[----:B------:R-:W-:Y:S01]  /*2800*/  IMAD.MOV.U32 R12, RZ, RZ, 0x1 ;  /* 0x00000001ff0c7424 */ /* 0x000fe200078e00ff */
[----:B------:R-:W-:Y:S02]  /*2810*/  CS2R R10, SRZ ;  /* 0x00000000000a7805 */ /* 0x000fe4000001ff00 */
[----:B------:R-:W-:Y:S01]  /*2820*/  CS2R R8, SRZ ;  /* 0x0000000000087805 */ /* 0x000fe2000001ff00 */
[----:B------:R-:W-:Y:S01]  /*2830*/  UMOV UR4, 0x400 ;  /* 0x0000040000047882 */ /* 0x000fe20000000000 */
[----:B------:R-:W-:Y:S01]  /*2840*/  UMOV UR6, URZ ;  /* 0x000000ff00067c82 */ /* 0x000fe20008000000 */
[----:B------:R-:W-:-:S12]  /*2850*/  ULEA UR37, UR37, UR4, 0x18 ;  /* 0x0000000425257291 */ /* 0x000fd8000f8ec0ff */
.L_x_48:
[----:B------:R-:W-:Y:S02]  /*2860*/  LEA R0, R8, UR37, 0x3 ;  /* 0x0000002508007c11 */ /* 0x000fe4000f8e18ff */
[----:B------:R-:W-:-:S03]  /*2870*/  SHF.L.U32 R4, R9, 0x1f, RZ ;  /* 0x0000001f09047819 */ /* 0x000fc600000006ff */
[----:B------:R-:W-:Y:S01]  /*2880*/  VIADD R5, R0, 0x130 ;  /* 0x0000013000057836 */ /* 0x000fe20000000000 */
[----:B------:R-:W1:Y:S02]  /*2890*/  SYNCS.PHASECHK.TRANS64.TRYWAIT P0, [R0+URZ+0x120], R4 ;  /* 0x00012004000075a7 */ /* 0x000e6400080011ff */
[----:B-1----:R-:W-:Y:S05]  /*28a0*/  @!P0 BRA `(.L_x_45) ;  /* 0x0000005000a08947 */ /* 0x002fea0003800000 */
.L_x_137:
[----:B------:R-:W-:Y:S01]  /*28b0*/  ULEA UR5, UR6, UR37, 0x3 ;  /* 0x0000002506057291 */ /* 0x000fe2000f8e18ff */
[----:B-1----:R-:W-:Y:S01]  /*28c0*/  PRMT R0, RZ, 0x654, R5 ;  /* 0x00000654ff007816 */ /* 0x002fe20000000005 */
[----:B------:R-:W-:Y:S01]  /*28d0*/  @!P2 IMAD.MOV.U32 R4, RZ, RZ, 0x10 ;  /* 0x00000010ff04a424 */ /* 0x000fe200078e00ff */
[----:B------:R-:W-:Y:S01]  /*28e0*/  SHF.L.U32 R5, R12, 0x1f, RZ ;  /* 0x0000001f0c057819 */ /* 0x000fe200000006ff */
[----:B------:R-:W-:Y:S01]  /*28f0*/  UIADD3 UR4, UPT, UPT, UR5, 0xc0, URZ ;  /* 0x000000c005047890 */ /* 0x000fe2000fffe0ff */
[----:B------:R1:W-:Y:S05]  /*2900*/  SYNCS.ARRIVE.TRANS64.RED.A1T0 RZ, [R0+URZ], RZ ;  /* 0x000000ff00ff79a7 */ /* 0x0003ea00081004ff */
[----:B------:R-:W-:Y:S01]  /*2910*/  IMAD.U32 R6, RZ, RZ, UR4 ;  /* 0x00000004ff067e24 */ /* 0x000fe2000f8e00ff */
[----:B------:R-:W2:Y:S04]  /*2920*/  SYNCS.PHASECHK.TRANS64.TRYWAIT P0, [UR5+0xd0], R5 ;  /* 0x0000d005ff0075a7 */ /* 0x000ea80008001105 */
[----:B------:R-:W-:Y:S01]  /*2930*/  PRMT R6, R2, 0x654, R6 ;  /* 0x0000065402067816 */ /* 0x000fe20000000006 */
[----:B-12---:R-:W-:Y:S06]  /*2940*/  @!P0 BRA `(.L_x_46) ;  /* 0x00000050008c8947 */ /* 0x006fec0003800000 */
.L_x_139:
[----:B------:R-:W-:Y:S01]  /*2950*/  ULEA UR4, UR6, UR37, 0x4 ;  /* 0x0000002506047291 */ /* 0x000fe2000f8e20ff */
[----:B------:R-:W-:Y:S01]  /*2960*/  SEL R3, R6, R3, !P2 ;  /* 0x0000000306037207 */ /* 0x000fe20005000000 */
[----:B------:R-:W-:Y:S01]  /*2970*/  UIADD3 UR5, UPT, UPT, UR5, 0xc0, URZ ;  /* 0x000000c005057890 */ /* 0x000fe2000fffe0ff */
[----:B-1----:R-:W-:Y:S01]  /*2980*/  LEA R0, R11, UR37, 0x3 ;  /* 0x000000250b007c11 */ /* 0x002fe2000f8e18ff */
[----:B------:R-:W-:Y:S01]  /*2990*/  UIADD3 UR4, UPT, UPT, UR4, 0x150, URZ ;  /* 0x0000015004047890 */ /* 0x000fe2000fffe0ff */
[----:B------:R1:W-:Y:S01]  /*29a0*/  @!P2 SYNCS.ARRIVE.TRANS64.RED RZ, [R3+URZ], R4 ;  /* 0x0000000403ffa9a7 */ /* 0x0003e200080004ff */
[----:B------:R-:W-:Y:S01]  /*29b0*/  UIADD3 UR6, UPT, UPT, UR6, 0x1, URZ ;  /* 0x0000000106067890 */ /* 0x000fe2000fffe0ff */
[----:B------:R-:W-:-:S03]  /*29c0*/  VIADD R8, R8, 0x1 ;  /* 0x0000000108087836 */ /* 0x000fc60000000000 */
[----:B------:R-:W-:Y:S02]  /*29d0*/  UISETP.NE.AND UP0, UPT, UR6, 0x2, UPT ;  /* 0x000000020600788c */ /* 0x000fe4000bf05270 */
[----:B------:R-:W-:Y:S01]  /*29e0*/  ISETP.NE.AND P0, PT, R8, 0x2, PT ;  /* 0x000000020800780c */ /* 0x000fe20003f05270 */
[----:B------:R-:W-:Y:S06]  /*29f0*/  UGETNEXTWORKID.BROADCAST [UR4], [UR5] ;  /* 0x00000000040073ca */ /* 0x000fec0008000100 */
[----:B------:R-:W-:Y:S02]  /*2a00*/  USEL UR4, URZ, 0x1, UP0 ;  /* 0x00000001ff047887 */ /* 0x000fe40008000000 */
[----:B------:R-:W-:-:S04]  /*2a10*/  USEL UR6, UR6, URZ, UP0 ;  /* 0x000000ff06067287 */ /* 0x000fc80008000000 */
[----:B------:R-:W-:Y:S02]  /*2a20*/  LOP3.LUT R12, R12, UR4, RZ, 0x3c, !PT ;  /* 0x000000040c0c7c12 */ /* 0x000fe4000f8e3cff */
[----:B-1----:R-:W-:-:S04]  /*2a30*/  SHF.L.U32 R4, R10, 0x1f, RZ ;  /* 0x0000001f0a047819 */ /* 0x002fc800000006ff */
[----:B------:R-:W1:Y:S02]  /*2a40*/  SYNCS.PHASECHK.TRANS64.TRYWAIT P1, [R0+URZ+0xc0], R4 ;  /* 0x0000c004000075a7 */ /* 0x000e6400080211ff */
[----:B-1----:R-:W-:Y:S05]  /*2a50*/  @!P1 BRA `(.L_x_47) ;  /* 0x0000005000609947 */ /* 0x002fea0003800000 */
.L_x_140:
[C---:B-1----:R-:W-:Y:S01]  /*2a60*/  LEA R4, R11.reuse, UR37, 0x4 ;  /* 0x000000250b047c11 */ /* 0x042fe2000f8e20ff */
[----:B------:R-:W-:Y:S01]  /*2a70*/  VIADD R0, R0, 0xd0 ;  /* 0x000000d000007836 */ /* 0x000fe20000000000 */
[----:B------:R-:W-:Y:S01]  /*2a80*/  SEL R8, R8, RZ, P0 ;  /* 0x000000ff08087207 */ /* 0x000fe20000000000 */
[----:B------:R-:W-:-:S03]  /*2a90*/  VIADD R11, R11, 0x1 ;  /* 0x000000010b0b7836 */ /* 0x000fc60000000000 */
[----:B------:R-:W1:Y:S01]  /*2aa0*/  LDS.128 R4, [R4+0x150] ;  /* 0x0001500004047984 */ /* 0x000e620000000c00 */
[----:B------:R-:W-:Y:S02]  /*2ab0*/  PRMT R0, RZ, 0x654, R0 ;  /* 0x00000654ff007816 */ /* 0x000fe40000000000 */
[C---:B------:R-:W-:Y:S01]  /*2ac0*/  ISETP.NE.AND P1, PT, R11.reuse, 0x2, PT ;  /* 0x000000020b00780c */ /* 0x040fe20003f25270 */
[----:B------:R-:W-:Y:S01]  /*2ad0*/  @!PT LDS RZ, [RZ] ;  /* 0x00000000fffff984 */ /* 0x000fe20000000800 */
[----:B------:R-:W-:Y:S01]  /*2ae0*/  @!PT LDS RZ, [RZ] ;  /* 0x00000000fffff984 */ /* 0x000fe20000000800 */
[----:B------:R-:W-:Y:S01]  /*2af0*/  @!PT LDS RZ, [RZ] ;  /* 0x00000000fffff984 */ /* 0x000fe20000000800 */
[----:B------:R-:W-:Y:S01]  /*2b00*/  @!PT LDS RZ, [RZ] ;  /* 0x00000000fffff984 */ /* 0x000fe20000000800 */
[----:B------:R2:W-:Y:S06]  /*2b10*/  MEMBAR.ALL.CTA ;  /* 0x0000000000007992 */ /* 0x0005ec0000008000 */
[----:B--2---:R-:W2:Y:S01]  /*2b20*/  FENCE.VIEW.ASYNC.S ;  /* 0x00000000000073c6 */ /* 0x004ea20000000000 */
[----:B------:R-:W-:Y:S01]  /*2b30*/  SEL R11, R11, RZ, P1 ;  /* 0x000000ff0b0b7207 */ /* 0x000fe20000800000 */
[----:B--2---:R2:W-:Y:S01]  /*2b40*/  SYNCS.ARRIVE.TRANS64.RED.A1T0 RZ, [R0+URZ], RZ ;  /* 0x000000ff00ff79a7 */ /* 0x0045e200081004ff */
[----:B-1----:R-:W-:-:S02]  /*2b50*/  LOP3.LUT P3, RZ, R6, 0x1, RZ, 0xc0, !PT ;  /* 0x0000000106ff7812 */ /* 0x002fc4000786c0ff */
[----:B------:R-:W-:-:S04]  /*2b60*/  SEL R4, RZ, 0x1, P1 ;  /* 0x00000001ff047807 */ /* 0x000fc80000800000 */
[----:B------:R-:W-:Y:S02]  /*2b70*/  LOP3.LUT R10, R10, R4, RZ, 0x3c, !PT ;  /* 0x000000040a0a7212 */ /* 0x000fe400078e3cff */
[----:B--2---:R-:W-:-:S04]  /*2b80*/  SEL R0, RZ, 0x1, P0 ;  /* 0x00000001ff007807 */ /* 0x004fc80000000000 */
[----:B------:R-:W-:Y:S01]  /*2b90*/  LOP3.LUT R9, R9, R0, RZ, 0x3c, !PT ;  /* 0x0000000009097212 */ /* 0x000fe200078e3cff */
[----:B------:R-:W-:Y:S06]  /*2ba0*/  @P3 BRA `(.L_x_48) ;  /* 0xfffffffc002c3947 */ /* 0x000fec000383ffff */
[----:B------:R-:W-:Y:S01]  /*2bb0*/  ULEA UR5, UR6, UR37, 0x3 ;  /* 0x0000002506057291 */ /* 0x000fe2000f8e18ff */
[----:B------:R-:W-:-:S08]  /*2bc0*/  SHF.L.U32 R2, R12, 0x1f, RZ ;  /* 0x0000001f0c027819 */ /* 0x000fd000000006ff */
[----:B------:R-:W1:Y:S02]  /*2bd0*/  SYNCS.PHASECHK.TRANS64 P0, [UR5+0xd0], R2 ;  /* 0x0000d002ff0075a7 */ /* 0x000e640008001005 */
[----:B-1----:R-:W-:Y:S05]  /*2be0*/  @P0 BRA `(.L_x_49) ;  /* 0x0000000000080947 */ /* 0x002fea0003800000 */
[----:B------:R-:W1:Y:S02]  /*2bf0*/  SYNCS.PHASECHK.TRANS64.TRYWAIT P0, [UR5+0xd0], R2 ;  /* 0x0000d002ff0075a7 */ /* 0x000e640008001105 */
[----:B-1----:R-:W-:Y:S05]  /*2c00*/  @!P0 BRA `(.L_x_50) ;  /* 0x0000005000088947 */ /* 0x002fea0003800000 */
.L_x_49:
[----:B------:R-:W-:-:S04]  /*2c10*/  UIADD3 UR4, UPT, UPT, UR6, 0x1, URZ ;  /* 0x0000000106047890 */ /* 0x000fc8000fffe0ff */
[----:B------:R-:W-:-:S04]  /*2c20*/  UISETP.NE.AND UP0, UPT, UR4, 0x2, UPT ;  /* 0x000000020400788c */ /* 0x000fc8000bf05270 */
[----:B------:R-:W-:Y:S02]  /*2c30*/  USEL UR7, URZ, 0x1, UP0 ;  /* 0x00000001ff077887 */ /* 0x000fe40008000000 */
[----:B------:R-:W-:-:S04]  /*2c40*/  USEL UR4, UR4, URZ, UP0 ;  /* 0x000000ff04047287 */ /* 0x000fc80008000000 */
[----:B------:R-:W-:Y:S01]  /*2c50*/  ULEA UR4, UR4, UR37, 0x3 ;  /* 0x0000002504047291 */ /* 0x000fe2000f8e18ff */
[----:B-1----:R-:W-:-:S04]  /*2c60*/  LOP3.LUT R2, R12, UR7, RZ, 0x3c, !PT ;  /* 0x000000070c027c12 */ /* 0x002fc8000f8e3cff */
[----:B------:R-:W-:-:S04]  /*2c70*/  SHF.L.U32 R0, R2, 0x1f, RZ ;  /* 0x0000001f02007819 */ /* 0x000fc800000006ff */
[----:B------:R-:W1:Y:S02]  /*2c80*/  SYNCS.PHASECHK.TRANS64 P0, [UR4+0xd0], R0 ;  /* 0x0000d000ff0075a7 */ /* 0x000e640008001004 */
[----:B-1----:R-:W-:Y:S05]  /*2c90*/  @P0 EXIT ;  /* 0x000000000000094d */ /* 0x002fea0003800000 */
[----:B------:R-:W-:Y:S02]  /*2ca0*/  SHF.L.U32 R2, R2, 0x1f, RZ ;  /* 0x0000001f02027819 */ /* 0x000fe400000006ff */
[----:B------:R-:W-:-:S07]  /*2cb0*/  MOV R0, UR4 ;  /* 0x0000000400007c02 */ /* 0x000fce0008000f00 */
.L_x_51:
[----:B-1----:R1:W2:Y:S02]  /*2cc0*/  SYNCS.PHASECHK.TRANS64.TRYWAIT P0, [R0+URZ+0xd0], R2 ;  /* 0x0000d002000075a7 */ /* 0x0022a400080011ff */
[----:B--2---:R-:W-:Y:S05]  /*2cd0*/  @!P0 NANOSLEEP.SYNCS 0x989680 ;  /* 0x009896800000895d */ /* 0x004fea0003900000 */
[----:B------:R-:W2:Y:S02]  /*2ce0*/  @!P0 SYNCS.PHASECHK.TRANS64 P0, [R0+URZ+0xd0], R2 ;  /* 0x0000d002000085a7 */ /* 0x000ea400080010ff */
[----:B--2---:R-:W-:Y:S05]  /*2cf0*/  @P0 EXIT ;  /* 0x000000000000094d */ /* 0x004fea0003800000 */
[----:B------:R-:W-:Y:S05]  /*2d00*/  BRA `(.L_x_51) ;  /* 0xfffffffc00ec7947 */ /* 0x000fea000383ffff */
.L_x_44:
[----:B------:R-:W-:-:S09]  /*2d10*/  UISETP.NE.AND UP1, UPT, UR8, URZ, UPT ;  /* 0x000000ff0800728c */ /* 0x000fd2000bf25270 */
[----:B------:R-:W-:Y:S05]  /*2d20*/  BRA.U UP1, `(.L_x_52) ;  /* 0x0000000d01b47547 */ /* 0x000fea000b800000 */
[----:B------:R-:W-:Y:S01]  /*2d30*/  UMOV UR4, 0x40 ;  /* 0x0000004000047882 */ /* 0x000fe20000000000 */
[----:B------:R-:W-:Y:S01]  /*2d40*/  NOP ;  /* 0x0000000000007918 */ /* 0x000fe20000000000 */
[----:B------:R-:W-:Y:S01]  /*2d50*/  ULEA UR4, UR37, UR4, 0x18 ;  /* 0x0000000425047291 */ /* 0x000fe2000f8ec0ff */
[----:B------:R-:W-:Y:S02]  /*2d60*/  UMOV UR5, 0x400 ;  /* 0x0000040000057882 */ /* 0x000fe40000000000 */
[----:B------:R-:W-:-:S06]  /*2d70*/  ULEA UR37, UR37, UR5, 0x18 ;  /* 0x0000000525257291 */ /* 0x000fcc000f8ec0ff */
[----:B------:R-:W1:Y:S02]  /*2d80*/  LDS.U8 R0, [UR4+0x1c] ;  /* 0x00001c04ff007984 */ /* 0x000e640008000000 */
[----:B-1----:R-:W-:-:S13]  /*2d90*/  ISETP.NE.AND P0, PT, R0, RZ, PT ;  /* 0x000000ff0000720c */ /* 0x002fda0003f05270 */
[----:B------:R-:W-:Y:S05]  /*2da0*/  @P0 BRA `(.L_x_53) ;  /* 0x0000000000580947 */ /* 0x000fea0003800000 */
[----:B------:R-:W-:-:S13]  /*2db0*/  ELECT P0, URZ, PT ;  /* 0x0000000000ff782f */ /* 0x000fda0003800000 */
[----:B------:R-:W-:Y:S05]  /*2dc0*/  @!P0 BRA `(.L_x_54) ;  /* 0x0000000000608947 */ /* 0x000fea0003800000 */
[----:B------:R-:W-:Y:S01]  /*2dd0*/  UMOV UR5, 0x10 ;  /* 0x0000001000057882 */ /* 0x000fe20000000000 */
[----:B------:R-:W-:Y:S01]  /*2de0*/  HFMA2 R0, -RZ, RZ, 0, 5.9604644775390625e-08 ;  /* 0x00000001ff007431 */ /* 0x000fe200000001ff */
[----:B------:R-:W-:-:S03]  /*2df0*/  MOV R2, 0xffff ;  /* 0x0000ffff00027802 */ /* 0x000fc60000000f00 */
[----:B------:R-:W-:Y:S04]  /*2e00*/  DEPBAR.LE SB1, 0x36 ;  /* 0x00009d800000791a */ /* 0x000fe80000000000 */
[----:B------:R-:W1:Y:S02]  /*2e10*/  UTCATOMSWS.FIND_AND_SET.ALIGN UP0, UR5, UR5 ;  /* 0x00000005000575e3 */ /* 0x000e640008000800 */
[----:B-1----:R-:W-:Y:S01]  /*2e20*/  MOV R3, UR5 ;  /* 0x0000000500037c02 */ /* 0x002fe20008000f00 */
[----:B------:R-:W-:Y:S06]  /*2e30*/  BRA.U UP0, `(.L_x_55) ;  /* 0x0000000100187547 */ /* 0x000fec000b800000 */
.L_x_56:
[----:B------:R-:W-:Y:S05]  /*2e40*/  NANOSLEEP 0x64 ;  /* 0x000000640000795d */ /* 0x000fea0003800000 */
[----:B------:R-:W-:-:S05]  /*2e50*/  UMOV UR5, 0x10 ;  /* 0x0000001000057882 */ /* 0x000fca0000000000 */
[----:B------:R-:W-:Y:S04]  /*2e60*/  DEPBAR.LE SB1, 0x36 ;  /* 0x00009d800000791a */ /* 0x000fe80000000000 */
[----:B------:R-:W1:Y:S02]  /*2e70*/  UTCATOMSWS.FIND_AND_SET.ALIGN UP0, UR5, UR5 ;  /* 0x00000005000575e3 */ /* 0x000e640008000800 */
[----:B-1----:R-:W-:Y:S01]  /*2e80*/  MOV R3, UR5 ;  /* 0x0000000500037c02 */ /* 0x002fe20008000f00 */
[----:B------:R-:W-:Y:S05]  /*2e90*/  BRA.U !UP0, `(.L_x_56) ;  /* 0xfffffffd08e87547 */ /* 0x000fea000b83ffff */
.L_x_55:
[-C--:B------:R-:W-:Y:S02]  /*2ea0*/  SHF.L.U32 R2, R2, R3.reuse, RZ ;  /* 0x0000000302027219 */ /* 0x080fe400000006ff */
[----:B------:R-:W-:Y:S01]  /*2eb0*/  SHF.L.U32 R0, R0, R3, RZ ;  /* 0x0000000300007219 */ /* 0x000fe200000006ff */
[----:B------:R-:W-:Y:S02]  /*2ec0*/  IMAD.SHL.U32 R3, R3, 0x20, RZ ;  /* 0x0000002003037824 */ /* 0x000fe400078e00ff */
[----:B------:R1:W-:Y:S04]  /*2ed0*/  ATOMS.OR RZ, [UR4+0x14], R2 ;  /* 0x00001402ffff798c */ /* 0x0003e8000b000004 */
[----:B------:R1:W-:Y:S04]  /*2ee0*/  ATOMS.OR RZ, [UR4+0x18], R0 ;  /* 0x00001800ffff798c */ /* 0x0003e8000b000004 */
[----:B------:R1:W-:Y:S01]  /*2ef0*/  STS [UR37+0x170], R3 ;  /* 0x00017003ff007988 */ /* 0x0003e20008000825 */
[----:B------:R-:W-:Y:S05]  /*2f00*/  BRA `(.L_x_54) ;  /* 0x0000000000107947 */ /* 0x000fea0003800000 */
.L_x_53:
[----:B------:R-:W-:Y:S02]  /*2f10*/  MOV R0, 0xffffffff ;  /* 0xffffffff00007802 */ /* 0x000fe40000000f00 */
[----:B------:R-:W-:-:S03]  /*2f20*/  MOV R2, 0x2f50 ;  /* 0x00002f5000027802 */ /* 0x000fc60000000f00 */
[----:B------:R1:W-:Y:S04]  /*2f30*/  STS [UR37+0x170], R0 ;  /* 0x00017000ff007988 */ /* 0x0003e80008000825 */
[----:B-1-3-5:R-:W-:Y:S05]  /*2f40*/  CALL.REL.NOINC `($__internal_1_$__cuda_sm10x_tcgen05_guardrail_trap_phase_invalid_during_alloc) ;  /* 0x0000005000dc7944 */ /* 0x02afea0003c00000 */
.L_x_54:
[----:B------:R-:W-:Y:S05]  /*2f50*/  WARPSYNC.ALL ;  /* 0x0000000000007948 */ /* 0x000fea0003800000 */
[----:B------:R-:W2:Y:S01]  /*2f60*/  S2UR UR5, SR_CgaCtaId ;  /* 0x00000000000579c3 */ /* 0x000ea20000008800 */
[----:B------:R-:W-:Y:S01]  /*2f70*/  UMOV UR4, 0x400 ;  /* 0x0000040000047882 */ /* 0x000fe20000000000 */
[----:B------:R-:W-:-:S06]  /*2f80*/  NOP ;  /* 0x0000000000007918 */ /* 0x000fcc0000000000 */
[----:B------:R-:W-:Y:S06]  /*2f90*/  BAR.ARV 0x6, 0xa0 ;  /* 0x0182800000007b1d */ /* 0x000fec0000002000 */
[----:B------:R-:W4:Y:S01]  /*2fa0*/  LDCU UR7, c[0x0][0x38c] ;  /* 0x00007180ff0777ac */ /* 0x000f220008000800 */
[----:B------:R-:W-:Y:S01]  /*2fb0*/  IMAD.MOV.U32 R11, RZ, RZ, 0x1 ;  /* 0x00000001ff0b7424 */ /* 0x000fe200078e00ff */
[----:B------:R-:W-:Y:S01]  /*2fc0*/  CS2R R8, SRZ ;  /* 0x0000000000087805 */ /* 0x000fe2000001ff00 */
[----:B------:R-:W-:Y:S01]  /*2fd0*/  IMAD.MOV.U32 R10, RZ, RZ, RZ ;  /* 0x000000ffff0a7224 */ /* 0x000fe200078e00ff */
[----:B------:R-:W3:Y:S01]  /*2fe0*/  LDCU UR6, c[0x0][0x38c] ;  /* 0x00007180ff0677ac */ /* 0x000ee20008000800 */
[----:B------:R-:W-:Y:S01]  /*2ff0*/  UMOV UR15, URZ ;  /* 0x000000ff000f7c82 */ /* 0x000fe20008000000 */
[----:B------:R-:W-:Y:S01]  /*3000*/  UMOV UR14, URZ ;  /* 0x000000ff000e7c82 */ /* 0x000fe20008000000 */
[----:B--2---:R-:W-:Y:S01]  /*3010*/  ULEA UR5, UR5, UR4, 0x18 ;  /* 0x0000000405057291 */ /* 0x004fe2000f8ec0ff */
[----:B------:R-:W-:Y:S01]  /*3020*/  UMOV UR24, 0x0 ;  /* 0x0000000000187882 */ /* 0x000fe20000000000 */
[----:B------:R-:W-:-:S02]  /*3030*/  UMOV UR25, 0x8100010 ;  /* 0x0810001000197882 */ /* 0x000fc40000000000 */
[----:B------:R-:W-:Y:S02]  /*3040*/  UIADD3 UR10, UPT, UPT, UR5, 0x6400, URZ ;  /* 0x00006400050a7890 */ /* 0x000fe4000fffe0ff */
[----:B------:R-:W-:Y:S02]  /*3050*/  UIADD3 UR11, UPT, UPT, UR5, 0x26400, URZ ;  /* 0x00026400050b7890 */ /* 0x000fe4000fffe0ff */
[----:B----4-:R-:W-:Y:S01]  /*3060*/  UIADD3 UR7, UPT, UPT, UR7, 0x3f, URZ ;  /* 0x0000003f07077890 */ /* 0x010fe2000fffe0ff */
[----:B-1----:R-:W1:Y:S01]  /*3070*/  LDS R0, [UR5+0x170] ;  /* 0x00017005ff007984 */ /* 0x002e620008000800 */
[----:B------:R-:W-:Y:S02]  /*3080*/  USHF.R.U32.HI UR10, URZ, 0x4, UR10 ;  /* 0x00000004ff0a7899 */ /* 0x000fe4000801160a */
[----:B------:R-:W-:Y:S02]  /*3090*/  USHF.R.S32.HI UR4, URZ, 0x1f, UR7 ;  /* 0x0000001fff047899 */ /* 0x000fe40008011407 */
[----:B------:R-:W-:-:S02]  /*30a0*/  USHF.R.U32.HI UR11, URZ, 0x4, UR11 ;  /* 0x00000004ff0b7899 */ /* 0x000fc4000801160b */
[----:B------:R-:W-:Y:S02]  /*30b0*/  ULEA.HI UR4, UR4, UR7, URZ, 0x6 ;  /* 0x0000000704047291 */ /* 0x000fe4000f8f30ff */
[----:B------:R-:W-:Y:S02]  /*30c0*/  ULOP3.LUT UR10, UR10, 0x3fff, URZ, 0xc0, !UPT ;  /* 0x00003fff0a0a7892 */ /* 0x000fe4000f8ec0ff */
[----:B------:R-:W-:Y:S02]  /*30d0*/  USHF.R.S32.HI UR4, URZ, 0x6, UR4 ;  /* 0x00000006ff047899 */ /* 0x000fe40008011404 */
[----:B------:R-:W-:Y:S02]  /*30e0*/  ULOP3.LUT UR11, UR11, 0x3fff, URZ, 0xc0, !UPT ;  /* 0x00003fff0b0b7892 */ /* 0x000fe4000f8ec0ff */
[----:B------:R-:W-:Y:S01]  /*30f0*/  UISETP.LT.AND UP0, UPT, UR4, 0x1, UPT ;  /* 0x000000010400788c */ /* 0x000fe2000bf01270 */
[----:B------:R-:W-:Y:S01]  /*3100*/  UMOV UR22, 0x0 ;  /* 0x0000000000167882 */ /* 0x000fe20000000000 */
[----:B------:R-:W-:-:S02]  /*3110*/  UMOV UR23, 0x8100010 ;  /* 0x0810001000177882 */ /* 0x000fc40000000000 */
[----:B------:R-:W-:Y:S02]  /*3120*/  USEL UR9, UR4, 0x1, !UP0 ;  /* 0x0000000104097887 */ /* 0x000fe4000c000000 */
[----:B------:R-:W-:Y:S02]  /*3130*/  ULOP3.LUT UR10, UR10, 0x10000, URZ, 0xfc, !UPT ;  /* 0x000100000a0a7892 */ /* 0x000fe4000f8efcff */
[----:B------:R-:W-:Y:S02]  /*3140*/  ULOP3.LUT UR11, UR11, 0x10000, URZ, 0xfc, !UPT ;  /* 0x000100000b0b7892 */ /* 0x000fe4000f8efcff */
[----:B------:R-:W-:Y:S02]  /*3150*/  UIADD3 UR9, UPT, UPT, -UR9, URZ, URZ ;  /* 0x000000ff09097290 */ /* 0x000fe4000fffe1ff */
[----:B---3--:R-:W-:Y:S01]  /*3160*/  UISETP.GE.AND UP3, UPT, UR6, 0x1, UPT ;  /* 0x000000010600788c */ /* 0x008fe2000bf66270 */
[----:B------:R-:W-:Y:S01]  /*3170*/  UMOV UR20, 0x0 ;  /* 0x0000000000147882 */ /* 0x000fe20000000000 */
[----:B------:R-:W-:Y:S01]  /*3180*/  UMOV UR21, 0x8100010 ;  /* 0x0810001000157882 */ /* 0x000fe20000000000 */
[----:B------:R-:W-:Y:S01]  /*3190*/  UMOV UR18, 0x0 ;  /* 0x0000000000127882 */ /* 0x000fe20000000000 */
[----:B------:R-:W-:Y:S01]  /*31a0*/  UMOV UR19, 0x8100010 ;  /* 0x0810001000137882 */ /* 0x000fe20000000000 */
[----:B-1----:R-:W-:-:S15]  /*31b0*/  R2UR UR16, R0 ;  /* 0x00000000001072ca */ /* 0x002fde00000e0000 */
.L_x_63:
[----:B------:R-:W-:Y:S02]  /*31c0*/  LEA R0, R10, UR5, 0x3 ;  /* 0x000000050a007c11 */ /* 0x000fe4000f8e18ff */
[----:B------:R-:W-:Y:S02]  /*31d0*/  SHF.L.U32 R2, R9, 0x1f, RZ ;  /* 0x0000001f09027819 */ /* 0x000fe400000006ff */
[----:B------:R-:W-:Y:S01]  /*31e0*/  PLOP3.LUT P0, PT, PT, PT, UP3, 0x80, 0x8 ;  /* 0x000000000008781c */ /* 0x000fe20003f0f038 */
[----:B------:R-:W-:Y:S01]  /*31f0*/  VIADD R3, R0, 0xd0 ;  /* 0x000000d000037836 */ /* 0x000fe20000000000 */
[----:B-1----:R-:W1:Y:S02]  /*3200*/  SYNCS.PHASECHK.TRANS64.TRYWAIT P1, [R0+URZ+0xc0], R2 ;  /* 0x0000c002000075a7 */ /* 0x002e6400080211ff */
[----:B-1-3--:R-:W-:Y:S09]  /*3210*/  @!P1 BRA `(.L_x_57) ;  /* 0x00000048009c9947 */ /* 0x00aff20003800000 */
.L_x_142:
[----:B------:R-:W-:Y:S01]  /*3220*/  LEA R4, R10, UR5, 0x4 ;  /* 0x000000050a047c11 */ /* 0x000fe2000f8e20ff */
[----:B------:R-:W-:Y:S01]  /*3230*/  @UP3 ULEA UR6, UR14, UR5, 0x3 ;  /* 0x000000050e063291 */ /* 0x000fe2000f8e18ff */
[----:B------:R-:W-:Y:S01]  /*3240*/  PLOP3.LUT P2, PT, PT, PT, PT, 0x80, 0x8 ;  /* 0x000000000008781c */ /* 0x000fe20003f4f070 */
[----:B------:R-:W-:Y:S01]  /*3250*/  ULEA UR7, UR15, UR5, 0x3 ;  /* 0x000000050f077291 */ /* 0x000fe2000f8e18ff */
[----:B------:R-:W-:Y:S01]  /*3260*/  PRMT R3, RZ, 0x654, R3 ;  /* 0x00000654ff037816 */ /* 0x000fe20000000003 */
[----:B------:R-:W-:Y:S01]  /*3270*/  ULEA UR8, UR15, UR16, 0x6 ;  /* 0x000000100f087291 */ /* 0x000fe2000f8e30ff */
[----:B------:R-:W2:Y:S01]  /*3280*/  LDS.128 R4, [R4+0x150] ;  /* 0x0001500004047984 */ /* 0x000ea20000000c00 */
[----:B-1----:R-:W-:Y:S02]  /*3290*/  @P0 SHF.L.U32 R2, R8, 0x1f, RZ ;  /* 0x0000001f08020819 */ /* 0x002fe400000006ff */
[----:B------:R-:W-:Y:S01]  /*32a0*/  SHF.L.U32 R0, R11, 0x1f, RZ ;  /* 0x0000001f0b007819 */ /* 0x000fe200000006ff */
[----:B------:R-:W-:Y:S01]  /*32b0*/  @!PT LDS RZ, [RZ] ;  /* 0x00000000fffff984 */ /* 0x000fe20000000800 */
[----:B------:R-:W-:Y:S01]  /*32c0*/  @!PT LDS RZ, [RZ] ;  /* 0x00000000fffff984 */ /* 0x000fe20000000800 */
[----:B------:R-:W-:Y:S01]  /*32d0*/  @!PT LDS RZ, [RZ] ;  /* 0x00000000fffff984 */ /* 0x000fe20000000800 */
[----:B------:R-:W-:Y:S01]  /*32e0*/  @!PT LDS RZ, [RZ] ;  /* 0x00000000fffff984 */ /* 0x000fe20000000800 */
[----:B------:R1:W-:Y:S06]  /*32f0*/  MEMBAR.ALL.CTA ;  /* 0x0000000000007992 */ /* 0x0003ec0000008000 */
[----:B-1----:R-:W1:Y:S02]  /*3300*/  FENCE.VIEW.ASYNC.S ;  /* 0x00000000000073c6 */ /* 0x002e640000000000 */
[----:B-1----:R1:W-:Y:S01]  /*3310*/  SYNCS.ARRIVE.TRANS64.RED.A1T0 RZ, [R3+URZ], RZ ;  /* 0x000000ff03ff79a7 */ /* 0x0023e200081004ff */
[----:B------:R1:W3:Y:S01]  /*3320*/  @P0 SYNCS.PHASECHK.TRANS64.TRYWAIT P2, [UR6], R2 ;  /* 0x00000002ff0005a7 */ /* 0x0002e20008041106 */
[----:B--2---:R-:W-:Y:S01]  /*3330*/  LOP3.LUT P1, RZ, R6, 0x1, RZ, 0xc0, !PT ;  /* 0x0000000106ff7812 */ /* 0x004fe2000782c0ff */
[----:B------:R-:W2:Y:S02]  /*3340*/  SYNCS.PHASECHK.TRANS64.TRYWAIT P0, [UR7+0x100], R0 ;  /* 0x00010000ff0075a7 */ /* 0x000ea40008001107 */
[----:B-123--:R-:W-:Y:S10]  /*3350*/  @!P0 BRA `(.L_x_58) ;  /* 0x0000004800608947 */ /* 0x00eff40003800000 */
.L_x_144:
[----:B------:R-:W-:Y:S01]  /*3360*/  IADD3 R10, PT, PT, R10, 0x1, RZ ;  /* 0x000000010a0a7810 */ /* 0x000fe20007ffe0ff */
[----:B------:R-:W-:Y:S06]  /*3370*/  BRA.U !UP3, `(.L_x_59) ;  /* 0x000000010bc07547 */ /* 0x000fec000b800000 */
[----:B------:R-:W-:Y:S01]  /*3380*/  UPLOP3.LUT UP4, UPT, UPT, UPT, UPT, 0x40, 0x4 ;  /* 0x000000000004789c */ /* 0x000fe20003f8e870 */
[----:B------:R-:W-:Y:S01]  /*3390*/  UMOV UR13, UR9 ;  /* 0x00000009000d7c82 */ /* 0x000fe20008000000 */
[----:B------:R-:W-:Y:S01]  /*33a0*/  UMOV UR12, UR4 ;  /* 0x00000004000c7c82 */ /* 0x000fe20008000000 */
[----:B------:R-:W-:-:S08]  /*33b0*/  UMOV UR17, UR14 ;  /* 0x0000000e00117c82 */ /* 0x000fd00008000000 */
.L_x_62:
[----:B------:R-:W-:Y:S02]  /*33c0*/  UIADD3 UR13, UPT, UPT, UR13, 0x1, URZ ;  /* 0x000000010d0d7890 */ /* 0x000fe4000fffe0ff */
[----:B--2---:R-:W-:Y:S02]  /*33d0*/  ULEA UR6, UR17, UR5, 0x3 ;  /* 0x0000000511067291 */ /* 0x004fe4000f8e18ff */
[----:B------:R-:W-:Y:S01]  /*33e0*/  UISETP.NE.AND UP0, UPT, UR13, URZ, UPT ;  /* 0x000000ff0d00728c */ /* 0x000fe2000bf05270 */
[----:B---3--:R-:W-:Y:S10]  /*33f0*/  @P2 BRA `(.L_x_60) ;  /* 0x00000000000c2947 */ /* 0x008ff40003800000 */
[----:B-1----:R-:W-:Y:S04]  /*3400*/  SHF.L.U32 R2, R8, 0x1f, RZ ;  /* 0x0000001f08027819 */ /* 0x002fe800000006ff */
[----:B------:R-:W1:Y:S02]  /*3410*/  SYNCS.PHASECHK.TRANS64.TRYWAIT P0, [UR6], R2 ;  /* 0x00000002ff0075a7 */ /* 0x000e640008001106 */
[----:B-1----:R-:W-:Y:S05]  /*3420*/  @!P0 BRA `(.L_x_61) ;  /* 0x0000004800448947 */ /* 0x002fea0003800000 */
.L_x_60:
[----:B------:R-:W-:Y:S01]  /*3430*/  UISETP.NE.AND UP1, UPT, UR12, 0x1, UPT ;  /* 0x000000010c00788c */ /* 0x000fe2000bf25270 */
[----:B------:R-:W-:Y:S01]  /*3440*/  PLOP3.LUT P2, PT, PT, PT, PT, 0x80, 0x8 ;  /* 0x000000000008781c */ /* 0x000fe20003f4f070 */
[----:B------:R-:W-:Y:S02]  /*3450*/  UIADD3 UR14, UPT, UPT, UR17, 0x1, URZ ;  /* 0x00000001110e7890 */ /* 0x000fe4000fffe0ff */
[----:B------:R-:W-:Y:S02]  /*3460*/  ULEA UR28, UR17, UR11, 0x9 ;  /* 0x0000000b111c7291 */ /* 0x000fe4000f8e48ff */
[----:B------:R-:W-:Y:S01]  /*3470*/  UISETP.NE.AND UP2, UPT, UR14, 0x8, UPT ;  /* 0x000000080e00788c */ /* 0x000fe2000bf45270 */
[----:B------:R-:W-:Y:S01]  /*3480*/  PLOP3.LUT P0, PT, PT, PT, UP1, 0x80, 0x8 ;  /* 0x000000000008781c */ /* 0x000fe20003f0f018 */
[----:B------:R-:W-:Y:S02]  /*3490*/  UIADD3 UR40, UPT, UPT, UR28, 0x2, URZ ;  /* 0x000000021c287890 */ /* 0x000fe4000fffe0ff */
[----:B------:R-:W-:Y:S02]  /*34a0*/  USEL UR27, URZ, 0x1, UP2 ;  /* 0x00000001ff1b7887 */ /* 0x000fe40009000000 */
[----:B------:R-:W-:Y:S02]  /*34b0*/  USEL UR14, UR14, URZ, UP2 ;  /* 0x000000ff0e0e7287 */ /* 0x000fe40009000000 */
[----:B------:R-:W-:Y:S02]  /*34c0*/  UIADD3 UR36, UPT, UPT, UR28, 0x4, URZ ;  /* 0x000000041c247890 */ /* 0x000fe4000fffe0ff */
[----:B------:R-:W-:Y:S01]  /*34d0*/  @UP1 ULEA UR26, UR14, UR5, 0x3 ;  /* 0x000000050e1a1291 */ /* 0x000fe2000f8e18ff */
[----:B------:R-:W-:Y:S01]  /*34e0*/  LOP3.LUT R8, R8, UR27, RZ, 0x3c, !PT ;  /* 0x0000001b08087c12 */ /* 0x000fe2000f8e3cff */
[----:B------:R-:W-:Y:S02]  /*34f0*/  UIADD3 UR32, UPT, UPT, UR28, 0x6, URZ ;  /* 0x000000061c207890 */ /* 0x000fe4000fffe0ff */
[----:B------:R-:W-:Y:S01]  /*3500*/  UIADD3 UR6, UPT, UPT, UR6, 0x40, URZ ;  /* 0x0000004006067890 */ /* 0x000fe2000fffe0ff */
[----:B-1----:R-:W-:Y:S01]  /*3510*/  @P0 SHF.L.U32 R0, R8, 0x1f, RZ ;  /* 0x0000001f08000819 */ /* 0x002fe200000006ff */
[----:B------:R-:W-:Y:S01]  /*3520*/  UIADD3 UR12, UPT, UPT, UR12, -0x1, URZ ;  /* 0xffffffff0c0c7890 */ /* 0x000fe2000fffe0ff */
[----:B------:R-:W-:Y:S02]  /*3530*/  UMOV UR29, 0x40004040 ;  /* 0x40004040001d7882 */ /* 0x000fe40000000000 */
[----:B------:R2:W3:Y:S01]  /*3540*/  @P0 SYNCS.PHASECHK.TRANS64.TRYWAIT P2, [UR26], R0 ;  /* 0x00000000ff0005a7 */ /* 0x0004e2000804111a */
[----:B------:R-:W-:Y:S01]  /*3550*/  ULEA UR26, UR17, UR10, 0xa ;  /* 0x0000000a111a7291 */ /* 0x000fe2000f8e50ff */
[----:B------:R-:W-:Y:S01]  /*3560*/  UMOV UR27, 0x40004040 ;  /* 0x40004040001b7882 */ /* 0x000fe20000000000 */
[----:B------:R-:W-:Y:S02]  /*3570*/  UMOV UR41, 0x40004040 ;  /* 0x4000404000297882 */ /* 0x000fe40000000000 */
[----:B------:R-:W-:Y:S02]  /*3580*/  UIADD3 UR38, UPT, UPT, UR26, 0x2, URZ ;  /* 0x000000021a267890 */ /* 0x000fe4000fffe0ff */
[----:B------:R-:W-:Y:S02]  /*3590*/  UIADD3 UR34, UPT, UPT, UR26, 0x4, URZ ;  /* 0x000000041a227890 */ /* 0x000fe4000fffe0ff */
[----:B------:R-:W-:Y:S01]  /*35a0*/  UIADD3 UR30, UPT, UPT, UR26, 0x6, URZ ;  /* 0x000000061a1e7890 */ /* 0x000fe2000fffe0ff */
[----:B------:R2:W-:Y:S01]  /*35b0*/  UTCHMMA gdesc[UR26], gdesc[UR28], tmem[UR8], tmem[UR24], idesc[UR25], UP4 ;  /* 0x00ff181c1a0075ea */ /* 0x0005e2000a000008 */
[----:B------:R-:W-:Y:S01]  /*35c0*/  UPLOP3.LUT UP4, UPT, UPT, UPT, UPT, 0x80, 0x8 ;  /* 0x000000000008789c */ /* 0x000fe20003f8f070 */
[----:B------:R-:W-:Y:S01]  /*35d0*/  UMOV UR39, 0x40004040 ;  /* 0x4000404000277882 */ /* 0x000fe20000000000 */
[----:B------:R-:W-:Y:S01]  /*35e0*/  UMOV UR37, 0x40004040 ;  /* 0x4000404000257882 */ /* 0x000fe20000000000 */
[----:B------:R2:W-:Y:S01]  /*35f0*/  UTCHMMA gdesc[UR38], gdesc[UR40], tmem[UR8], tmem[UR22], idesc[UR23], UPT ;  /* 0x00ff1628260075ea */ /* 0x0005e2000b800008 */
[----:B------:R-:W-:Y:S01]  /*3600*/  UMOV UR35, 0x40004040 ;  /* 0x4000404000237882 */ /* 0x000fe20000000000 */
[----:B------:R-:W-:Y:S01]  /*3610*/  UMOV UR33, 0x40004040 ;  /* 0x4000404000217882 */ /* 0x000fe20000000000 */
[----:B------:R-:W-:Y:S01]  /*3620*/  UMOV UR31, 0x40004040 ;  /* 0x40004040001f7882 */ /* 0x000fe20000000000 */
[----:B------:R2:W-:Y:S01]  /*3630*/  UTCHMMA gdesc[UR34], gdesc[UR36], tmem[UR8], tmem[UR20], idesc[UR21], UPT ;  /* 0x00ff1424220075ea */ /* 0x0005e2000b800008 */
[----:B------:R2:W-:Y:S01]  /*3640*/  UTCHMMA gdesc[UR30], gdesc[UR32], tmem[UR8], tmem[UR18], idesc[UR19], UPT ;  /* 0x00ff12201e0075ea */ /* 0x0005e2000b800008 */
[----:B------:R2:W-:Y:S01]  /*3650*/  UTCBAR [UR6], URZ ;  /* 0x000000ff060073e9 */ /* 0x0005e200080000ff */
[----:B------:R-:W-:Y:S01]  /*3660*/  UMOV UR17, UR14 ;  /* 0x0000000e00117c82 */ /* 0x000fe20008000000 */
[----:B------:R-:W-:Y:S05]  /*3670*/  BRA.U UP0, `(.L_x_62) ;  /* 0xfffffffd00507547 */ /* 0x000fea000b83ffff */
.L_x_59:
[----:B------:R-:W-:Y:S01]  /*3680*/  UIADD3 UR15, UPT, UPT, UR15, 0x1, URZ ;  /* 0x000000010f0f7890 */ /* 0x000fe2000fffe0ff */
[C---:B------:R-:W-:Y:S01]  /*3690*/  ISETP.NE.AND P0, PT, R10.reuse, 0x2, PT ;  /* 0x000000020a00780c */ /* 0x040fe20003f05270 */
[----:B------:R-:W-:Y:S02]  /*36a0*/  UIADD3 UR7, UPT, UPT, UR7, 0xe0, URZ ;  /* 0x000000e007077890 */ /* 0x000fe4000fffe0ff */
[----:B------:R-:W-:Y:S01]  /*36b0*/  UISETP.NE.AND UP0, UPT, UR15, 0x4, UPT ;  /* 0x000000040f00788c */ /* 0x000fe2000bf05270 */
[----:B-12---:R-:W-:Y:S02]  /*36c0*/  SEL R0, RZ, 0x1, P0 ;  /* 0x00000001ff007807 */ /* 0x006fe40000000000 */
[----:B------:R-:W-:Y:S01]  /*36d0*/  SEL R10, R10, RZ, P0 ;  /* 0x000000ff0a0a7207 */ /* 0x000fe20000000000 */
[----:B------:R-:W-:Y:S01]  /*36e0*/  USEL UR6, URZ, 0x1, UP0 ;  /* 0x00000001ff067887 */ /* 0x000fe20008000000 */
[----:B------:R-:W-:Y:S01]  /*36f0*/  LOP3.LUT R9, R9, R0, RZ, 0x3c, !PT ;  /* 0x0000000009097212 */ /* 0x000fe200078e3cff */
[----:B------:R-:W-:Y:S01]  /*3700*/  USEL UR15, UR15, URZ, UP0 ;  /* 0x000000ff0f0f7287 */ /* 0x000fe20008000000 */
[----:B------:R1:W-:Y:S03]  /*3710*/  UTCBAR [UR7], URZ ;  /* 0x000000ff070073e9 */ /* 0x0003e600080000ff */
[----:B------:R-:W-:Y:S01]  /*3720*/  LOP3.LUT R11, R11, UR6, RZ, 0x3c, !PT ;  /* 0x000000060b0b7c12 */ /* 0x000fe2000f8e3cff */
[----:B------:R-:W-:Y:S07]  /*3730*/  @P1 BRA `(.L_x_63) ;  /* 0xfffffff800a01947 */ /* 0x000fee000383ffff */
[----:B------:R-:W2:Y:S01]  /*3740*/  S2UR UR4, SR_CgaCtaId ;  /* 0x00000000000479c3 */ /* 0x000ea20000008800 */
[----:B------:R-:W-:Y:S01]  /*3750*/  ELECT P0, URZ, PT ;  /* 0x0000000000ff782f */ /* 0x000fe20003800000 */
[----:B------:R-:W-:Y:S01]  /*3760*/  IMAD.MOV.U32 R0, RZ, RZ, 0x1 ;  /* 0x00000001ff007424 */ /* 0x000fe200078e00ff */
[----:B------:R-:W-:Y:S01]  /*3770*/  UIADD3 UR5, UPT, UPT, UR5, 0x100, URZ ;  /* 0x0000010005057890 */ /* 0x000fe2000fffe0ff */
[----:B------:R-:W-:Y:S01]  /*3780*/  SHF.L.U32 R2, R11, 0x1f, RZ ;  /* 0x0000001f0b027819 */ /* 0x000fe200000006ff */
[----:B------:R-:W-:-:S03]  /*3790*/  UMOV UR6, 0x40 ;  /* 0x0000004000067882 */ /* 0x000fc60000000000 */
[----:B------:R-:W-:Y:S01]  /*37a0*/  UVIRTCOUNT.DEALLOC.SMPOOL 0x80 ;  /* 0x000000800000784c */ /* 0x000fe20000000000 */
[----:B--2---:R-:W-:Y:S02]  /*37b0*/  ULEA UR4, UR4, UR6, 0x18 ;  /* 0x0000000604047291 */ /* 0x004fe4000f8ec0ff */
[----:B------:R-:W-:-:S07]  /*37c0*/  ULEA UR6, UR15, UR5, 0x3 ;  /* 0x000000050f067291 */ /* 0x000fce000f8e18ff */
[----:B------:R2:W-:Y:S02]  /*37d0*/  @P0 STS.U8 [UR4+0x1c], R0 ;  /* 0x00001c00ff000988 */ /* 0x0005e40008000004 */
[----:B------:R-:W4:Y:S02]  /*37e0*/  SYNCS.PHASECHK.TRANS64.TRYWAIT P0, [UR6], R2 ;  /* 0x00000002ff0075a7 */ /* 0x000f240008001106 */
[----:B--2-4-:R-:W-:Y:S05]  /*37f0*/  @!P0 BRA `(.L_x_64) ;  /* 0x0000004400688947 */ /* 0x014fea0003800000 */
.L_x_147:
[----:B-1----:R-:W-:-:S04]  /*3800*/  UIADD3 UR7, UPT, UPT, UR15, 0x1, URZ ;  /* 0x000000010f077890 */ /* 0x002fc8000fffe0ff */
[----:B------:R-:W-:-:S04]  /*3810*/  UISETP.NE.AND UP0, UPT, UR7, 0x4, UPT ;  /* 0x000000040700788c */ /* 0x000fc8000bf05270 */
[----:B------:R-:W-:Y:S02]  /*3820*/  USEL UR8, URZ, 0x1, UP0 ;  /* 0x00000001ff087887 */ /* 0x000fe40008000000 */
[----:B------:R-:W-:-:S04]  /*3830*/  USEL UR7, UR7, URZ, UP0 ;  /* 0x000000ff07077287 */ /* 0x000fc80008000000 */
[----:B------:R-:W-:Y:S01]  /*3840*/  ULEA UR6, UR7, UR5, 0x3 ;  /* 0x0000000507067291 */ /* 0x000fe2000f8e18ff */
[----:B--2---:R-:W-:-:S04]  /*3850*/  LOP3.LUT R2, R11, UR8, RZ, 0x3c, !PT ;  /* 0x000000080b027c12 */ /* 0x004fc8000f8e3cff */
[----:B------:R-:W-:-:S04]  /*3860*/  SHF.L.U32 R3, R2, 0x1f, RZ ;  /* 0x0000001f02037819 */ /* 0x000fc800000006ff */
[----:B------:R-:W1:Y:S02]  /*3870*/  SYNCS.PHASECHK.TRANS64.TRYWAIT P0, [UR6], R3 ;  /* 0x00000003ff0075a7 */ /* 0x000e640008001106 */
[----:B-1----:R-:W-:Y:S05]  /*3880*/  @!P0 BRA `(.L_x_65) ;  /* 0x00000044005c8947 */ /* 0x002fea0003800000 */
.L_x_149:
        /* <DEDUP_REMOVED lines=9> */
.L_x_151:
[----:B------:R-:W-:-:S04]  /*3920*/  UIADD3 UR7, UPT, UPT, UR7, 0x1, URZ ;  /* 0x0000000107077890 */ /* 0x000fc8000fffe0ff */
[----:B------:R-:W-:-:S04]  /*3930*/  UISETP.NE.AND UP0, UPT, UR7, 0x4, UPT ;  /* 0x000000040700788c */ /* 0x000fc8000bf05270 */
[----:B------:R-:W-:Y:S02]  /*3940*/  USEL UR6, URZ, 0x1, UP0 ;  /* 0x00000001ff067887 */ /* 0x000fe40008000000 */
[----:B------:R-:W-:-:S04]  /*3950*/  USEL UR7, UR7, URZ, UP0 ;  /* 0x000000ff07077287 */ /* 0x000fc80008000000 */
[----:B------:R-:W-:Y:S01]  /*3960*/  ULEA UR7, UR7, UR5, 0x3 ;  /* 0x0000000507077291 */ /* 0x000fe2000f8e18ff */
[----:B------:R-:W-:-:S04]  /*3970*/  LOP3.LUT R2, R2, UR6, RZ, 0x3c, !PT ;  /* 0x0000000602027c12 */ /* 0x000fc8000f8e3cff */
[----:B------:R-:W-:-:S04]  /*3980*/  SHF.L.U32 R2, R2, 0x1f, RZ ;  /* 0x0000001f02027819 */ /* 0x000fc800000006ff */
[----:B------:R-:W2:Y:S02]  /*3990*/  SYNCS.PHASECHK.TRANS64.TRYWAIT P0, [UR7], R2 ;  /* 0x00000002ff0075a7 */ /* 0x000ea40008001107 */
[----:B--2---:R-:W-:Y:S05]  /*39a0*/  @!P0 BRA `(.L_x_67) ;  /* 0x0000004400448947 */ /* 0x004fea0003800000 */
.L_x_153:
[----:B------:R-:W-:Y:S01]  /*39b0*/  NOP ;  /* 0x0000000000007918 */ /* 0x000fe20000000000 */
[----:B-1----:R-:W1:Y:S01]  /*39c0*/  LDS R0, [UR4+0x14] ;  /* 0x00001404ff007984 */ /* 0x002e620008000800 */
[----:B------:R-:W-:Y:S01]  /*39d0*/  ULOP3.LUT UR6, UR16, 0xffff, URZ, 0xc0, !UPT ;  /* 0x0000ffff10067892 */ /* 0x000fe2000f8ec0ff */
[----:B------:R-:W-:Y:S01]  /*39e0*/  UMOV UR8, 0xffff ;  /* 0x0000ffff00087882 */ /* 0x000fe20000000000 */
[----:B------:R-:W-:Y:S02]  /*39f0*/  UMOV UR5, 0x1 ;  /* 0x0000000100057882 */ /* 0x000fe40000000000 */
[----:B------:R-:W-:-:S04]  /*3a00*/  USHF.R.U32.HI UR6, URZ, 0x5, UR6 ;  /* 0x00000005ff067899 */ /* 0x000fc80008011606 */
[----:B------:R-:W-:Y:S02]  /*3a10*/  USHF.L.U32 UR8, UR8, UR6, URZ ;  /* 0x0000000608087299 */ /* 0x000fe400080006ff */
[----:B------:R-:W-:-:S04]  /*3a20*/  USHF.L.U32 UR5, UR5, UR6, URZ ;  /* 0x0000000605057299 */ /* 0x000fc800080006ff */
[----:B-1----:R-:W-:-:S04]  /*3a30*/  LOP3.LUT R0, R0, UR8, RZ, 0xc0, !PT ;  /* 0x0000000800007c12 */ /* 0x002fc8000f8ec0ff */
[----:B------:R-:W-:-:S13]  /*3a40*/  ISETP.NE.AND P0, PT, R0, UR8, PT ;  /* 0x0000000800007c0c */ /* 0x000fda000bf05270 */
[----:B------:R-:W-:Y:S05]  /*3a50*/  @P0 BRA `(.L_x_68) ;  /* 0x0000000000580947 */ /* 0x000fea0003800000 */
[----:B------:R-:W1:Y:S02]  /*3a60*/  LDS R0, [UR4+0x18] ;  /* 0x00001804ff007984 */ /* 0x000e640008000800 */
[----:B-1----:R-:W-:-:S04]  /*3a70*/  LOP3.LUT R0, R0, UR5, RZ, 0xc0, !PT ;  /* 0x0000000500007c12 */ /* 0x002fc8000f8ec0ff */
[----:B------:R-:W-:-:S13]  /*3a80*/  ISETP.NE.AND P0, PT, R0, UR5, PT ;  /* 0x0000000500007c0c */ /* 0x000fda000bf05270 */
[----:B------:R-:W-:Y:S05]  /*3a90*/  @P0 BRA `(.L_x_69) ;  /* 0x00000000003c0947 */ /* 0x000fea0003800000 */
[----:B------:R-:W1:Y:S01]  /*3aa0*/  S2R R2, SR_LANEID ;  /* 0x0000000000027919 */ /* 0x000e620000000000 */
[----:B------:R-:W-:Y:S01]  /*3ab0*/  ULOP3.LUT UR8, URZ, UR8, URZ, 0x33, !UPT ;  /* 0x00000008ff087292 */ /* 0x000fe2000f8e33ff */
[----:B------:R-:W-:Y:S02]  /*3ac0*/  VOTEU.ANY UR7, UPT, PT ;  /* 0x0000000000077886 */ /* 0x000fe400038e0100 */
[----:B------:R-:W-:-:S03]  /*3ad0*/  UFLO.U32 UR7, UR7 ;  /* 0x00000007000772bd */ /* 0x000fc600080e0000 */
[----:B------:R-:W-:-:S04]  /*3ae0*/  IMAD.U32 R0, RZ, RZ, UR8 ;  /* 0x00000008ff007e24 */ /* 0x000fc8000f8e00ff */
[----:B------:R2:W4:Y:S02]  /*3af0*/  REDUX UR6, R0 ;  /* 0x00000000000673c4 */ /* 0x0005240000000000 */
[----:B------:R1:W-:Y:S02]  /*3b00*/  UTCATOMSWS.AND URZ, UR8 ;  /* 0x0000000800ff79e3 */ /* 0x0003e40008000000 */
[----:B-1----:R-:W-:Y:S02]  /*3b10*/  ISETP.EQ.U32.AND P0, PT, R2, UR7, PT ;  /* 0x0000000702007c0c */ /* 0x002fe4000bf02070 */
[----:B--2---:R-:W-:Y:S02]  /*3b20*/  LOP3.LUT R0, RZ, UR5, RZ, 0x33, !PT ;  /* 0x00000005ff007c12 */ /* 0x004fe4000f8e33ff */
[----:B----4-:R-:W-:Y:S02]  /*3b30*/  MOV R2, UR6 ;  /* 0x0000000600027c02 */ /* 0x010fe40008000f00 */
[----:B------:R-:W1:Y:S07]  /*3b40*/  REDUX UR5, R0 ;  /* 0x00000000000573c4 */ /* 0x000e6e0000000000 */
[----:B------:R2:W-:Y:S01]  /*3b50*/  @P0 ATOMS.AND RZ, [UR4+0x14], R2 ;  /* 0x00001402ffff098c */ /* 0x0005e2000a800004 */
[----:B-1----:R-:W-:-:S05]  /*3b60*/  IMAD.U32 R0, RZ, RZ, UR5 ;  /* 0x00000005ff007e24 */ /* 0x002fca000f8e00ff */
[----:B------:R2:W-:Y:S01]  /*3b70*/  @P0 ATOMS.AND RZ, [UR4+0x18], R0 ;  /* 0x00001800ffff098c */ /* 0x0005e2000a800004 */
[----:B------:R-:W-:Y:S05]  /*3b80*/  BRA `(.L_x_70) ;  /* 0x0000000000147947 */ /* 0x000fea0003800000 */
.L_x_69:
[----:B------:R-:W-:Y:S02]  /*3b90*/  MOV R2, 0x3bb0 ;  /* 0x00003bb000027802 */ /* 0x000fe40000000f00 */
[----:B---3-5:R-:W-:Y:S05]  /*3ba0*/  CALL.REL.NOINC `($__internal_0_$__cuda_sm10x_tcgen05_guardrail_trap_col_being_dealloced_not_returned_by_alloc) ;  /* 0x0000004400b87944 */ /* 0x028fea0003c00000 */
[----:B------:R-:W-:Y:S05]  /*3bb0*/  BRA `(.L_x_70) ;  /* 0x0000000000087947 */ /* 0x000fea0003800000 */
.L_x_68:
[----:B------:R-:W-:Y:S02]  /*3bc0*/  MOV R2, 0x3be0 ;  /* 0x00003be000027802 */ /* 0x000fe40000000f00 */
[----:B---3-5:R-:W-:Y:S05]  /*3bd0*/  CALL.REL.NOINC `($__internal_2_$__cuda_sm10x_tcgen05_guardrail_trap_unallocated_columns_being_dealloced) ;  /* 0x0000004400c47944 */ /* 0x028fea0003c00000 */
.L_x_70:
[----:B------:R-:W-:Y:S01]  /*3be0*/  NOP ;  /* 0x0000000000007918 */ /* 0x000fe20000000000 */
[----:B------:R-:W-:Y:S05]  /*3bf0*/  EXIT ;  /* 0x000000000000794d */ /* 0x000fea0003800000 */
.L_x_52:
[----:B------:R-:W-:-:S09]  /*3c00*/  UISETP.NE.OR UP2, UPT, UR8, 0x3, !UP2 ;  /* 0x000000030800788c */ /* 0x000fd2000d745670 */
[----:B------:R-:W-:Y:S05]  /*3c10*/  BRA.U UP2, `(.L_x_71) ;  /* 0x0000000d02b07547 */ /* 0x000fea000b800000 */
[----:B------:R-:W1:Y:S01]  /*3c20*/  LDC R0, c[0x0][0xb30] ;  /* 0x0002cc00ff007b82 */ /* 0x000e620000000800 */
[----:B------:R-:W2:Y:S01]  /*3c30*/  LDCU.64 UR8, c[0x0][0x888] ;  /* 0x00011100ff0877ac */ /* 0x000ea20008000a00 */
[----:B------:R-:W-:Y:S02]  /*3c40*/  HFMA2 R27, -RZ, RZ, 0, 0 ;  /* 0x00000000ff1b7431 */ /* 0x000fe400000001ff */
[----:B------:R-:W-:Y:S01]  /*3c50*/  IMAD.MOV.U32 R29, RZ, RZ, 0x1 ;  /* 0x00000001ff1d7424 */ /* 0x000fe200078e00ff */
[----:B------:R-:W-:Y:S01]  /*3c60*/  MOV R25, 0x2000 ;  /* 0x0000200000197802 */ /* 0x000fe20000000f00 */
[----:B------:R-:W4:Y:S01]  /*3c70*/  LDCU.64 UR4, c[0x0][0x890] ;  /* 0x00011200ff0477ac */ /* 0x000f220008000a00 */
[----:B------:R-:W-:Y:S01]  /*3c80*/  IMAD.MOV.U32 R28, RZ, RZ, RZ ;  /* 0x000000ffff1c7224 */ /* 0x000fe200078e00ff */
[----:B------:R-:W3:Y:S01]  /*3c90*/  LDC R24, c[0x0][0x370] ;  /* 0x0000dc00ff187b82 */ /* 0x000ee20000000800 */
[----:B------:R-:W-:Y:S01]  /*3ca0*/  UMOV UR7, 0x400 ;  /* 0x0000040000077882 */ /* 0x000fe20000000000 */
[----:B------:R-:W-:-:S02]  /*3cb0*/  UPLOP3.LUT UP1, UPT, UPT, UPT, UPT, 0x40, 0x4 ;  /* 0x000000000004789c */ /* 0x000fc40003f2e870 */
[----:B------:R-:W-:Y:S01]  /*3cc0*/  ULEA UR7, UR37, UR7, 0x18 ;  /* 0x0000000725077291 */ /* 0x000fe2000f8ec0ff */
[----:B------:R-:W-:-:S03]  /*3cd0*/  UMOV UR13, URZ ;  /* 0x000000ff000d7c82 */ /* 0x000fc60008000000 */
[----:B------:R-:W3:Y:S01]  /*3ce0*/  LDC R3, c[0x0][0xb0c] ;  /* 0x0002c300ff037b82 */ /* 0x000ee20000000800 */
[----:B--2---:R-:W-:Y:S02]  /*3cf0*/  UISETP.NE.U32.AND UP3, UPT, UR8, URZ, UPT ;  /* 0x000000ff0800728c */ /* 0x004fe4000bf65070 */
[----:B----4-:R-:W-:-:S05]  /*3d00*/  UISETP.NE.U32.AND UP4, UPT, UR4, URZ, UPT ;  /* 0x000000ff0400728c */ /* 0x010fca000bf85070 */
[----:B------:R-:W2:Y:S01]  /*3d10*/  LDC R18, c[0x0][0xb20] ;  /* 0x0002c800ff127b82 */ /* 0x000ea20000000800 */
[----:B-1----:R-:W-:Y:S01]  /*3d20*/  ISETP.NE.AND P1, PT, R0, 0x1, PT ;  /* 0x000000010000780c */ /* 0x002fe20003f25270 */
[----:B------:R-:W-:Y:S02]  /*3d30*/  UISETP.NE.AND.EX UP3, UPT, UR9, URZ, UPT, UP3 ;  /* 0x000000ff0900728c */ /* 0x000fe4000bf65330 */
[----:B------:R-:W-:-:S04]  /*3d40*/  UISETP.NE.AND.EX UP4, UPT, UR5, URZ, UPT, UP4 ;  /* 0x000000ff0500728c */ /* 0x000fc8000bf85340 */
[----:B------:R-:W1:Y:S08]  /*3d50*/  LDC.64 R30, c[0x0][0x348] ;  /* 0x0000d200ff1e7b82 */ /* 0x000e700000000a00 */
[----:B------:R-:W4:Y:S08]  /*3d60*/  LDC.64 R16, c[0x0][0xb10] ;  /* 0x0002c400ff107b82 */ /* 0x000f300000000a00 */
[----:B------:R-:W1:Y:S08]  /*3d70*/  LDC.64 R6, c[0x0][0xb18] ;  /* 0x0002c600ff067b82 */ /* 0x000e700000000a00 */
[----:B------:R-:W1:Y:S08]  /*3d80*/  LDC.64 R4, c[0x0][0xb28] ;  /* 0x0002ca00ff047b82 */ /* 0x000e700000000a00 */
[----:B--23--:R-:W1:Y:S02]  /*3d90*/  LDC R19, c[0x0][0x374] ;  /* 0x0000dd00ff137b82 */ /* 0x00ce640000000800 */
.L_x_80:
[C---:B------:R-:W-:Y:S02]  /*3da0*/  LEA R0, R28.reuse, UR7, 0x3 ;  /* 0x000000071c007c11 */ /* 0x040fe4000f8e18ff */
[----:B------:R-:W-:Y:S02]  /*3db0*/  SHF.L.U32 R2, R27, 0x1f, RZ ;  /* 0x0000001f1b027819 */ /* 0x000fe400000006ff */
[----:B------:R-:W-:Y:S02]  /*3dc0*/  LEA R20, R28, UR7, 0x4 ;  /* 0x000000071c147c11 */ /* 0x000fe4000f8e20ff */
[----:B--2---:R-:W2:Y:S02]  /*3dd0*/  SYNCS.PHASECHK.TRANS64.TRYWAIT P0, [R0+URZ+0xc0], R2 ;  /* 0x0000c002000075a7 */ /* 0x004ea400080011ff */
[----:B--2---:R-:W-:Y:S05]  /*3de0*/  @!P0 BRA `(.L_x_72) ;  /* 0x00000040004c8947 */ /* 0x004fea0003800000 */
.L_x_154:
[----:B------:R-:W-:Y:S01]  /*3df0*/  ISETP.GE.AND P0, PT, R40, 0x1, PT ;  /* 0x000000012800780c */ /* 0x000fe20003f06270 */
[----:B------:R-:W3:Y:S01]  /*3e00*/  LDS.128 R20, [R20+0x150] ;  /* 0x0001500014147984 */ /* 0x000ee20000000c00 */
[----:B--2---:R-:W-:Y:S01]  /*3e10*/  VIADD R0, R0, 0xd0 ;  /* 0x000000d000007836 */ /* 0x004fe20000000000 */
[----:B------:R-:W-:Y:S01]  /*3e20*/  @!PT LDS RZ, [RZ] ;  /* 0x00000000fffff984 */ /* 0x000fe20000000800 */
[----:B------:R-:W-:Y:S01]  /*3e30*/  @!PT LDS RZ, [RZ] ;  /* 0x00000000fffff984 */ /* 0x000fe20000000800 */
[----:B------:R-:W-:Y:S01]  /*3e40*/  @!PT LDS RZ, [RZ] ;  /* 0x00000000fffff984 */ /* 0x000fe20000000800 */
[----:B------:R-:W-:Y:S01]  /*3e50*/  @!PT LDS RZ, [RZ] ;  /* 0x00000000fffff984 */ /* 0x000fe20000000800 */
[----:B------:R2:W-:Y:S06]  /*3e60*/  MEMBAR.ALL.CTA ;  /* 0x0000000000007992 */ /* 0x0005ec0000008000 */
[----:B--2---:R-:W2:Y:S01]  /*3e70*/  FENCE.VIEW.ASYNC.S ;  /* 0x00000000000073c6 */ /* 0x004ea20000000000 */
[----:B------:R-:W-:Y:S04]  /*3e80*/  PRMT R0, RZ, 0x654, R0 ;  /* 0x00000654ff007816 */ /* 0x000fe80000000000 */
[----:B--2---:R2:W-:Y:S01]  /*3e90*/  SYNCS.ARRIVE.TRANS64.RED.A1T0 RZ, [R0+URZ], RZ ;  /* 0x000000ff00ff79a7 */ /* 0x0045e200081004ff */
[----:B---3--:R-:W-:Y:S11]  /*3ea0*/  LOP3.LUT P3, RZ, R22, 0x1, RZ, 0xc0, !PT ;  /* 0x0000000116ff7812 */ /* 0x008ff6000786c0ff */
[----:B------:R-:W-:Y:S02]  /*3eb0*/  @!UPT UIADD3 URZ, UPT, UPT, URZ, URZ, URZ ;  /* 0x000000fffffff290 */ /* 0x000fe4000fffe0ff */
[----:B------:R-:W-:Y:S02]  /*3ec0*/  @P3 MOV R11, R20 ;  /* 0x00000014000b3202 */ /* 0x000fe40000000f00 */
[----:B------:R-:W-:Y:S01]  /*3ed0*/  @P3 LOP3.LUT R10, R21, 0xffff, RZ, 0xc0, !PT ;  /* 0x0000ffff150a3812 */ /* 0x000fe200078ec0ff */
[----:B--2---:R-:W-:Y:S06]  /*3ee0*/  @!P0 BRA `(.L_x_73) ;  /* 0x0000000000a48947 */ /* 0x004fec0003800000 */
[-C--:B-1----:R-:W-:Y:S01]  /*3ef0*/  IMAD.HI.U32 R0, R19, R7.reuse, RZ ;  /* 0x0000000713007227 */ /* 0x082fe200078e00ff */
[----:B------:R-:W-:Y:S02]  /*3f00*/  ISETP.NE.AND P0, PT, R6, 0x1, PT ;  /* 0x000000010600780c */ /* 0x000fe40003f05270 */
[----:B------:R-:W-:Y:S01]  /*3f10*/  ISETP.NE.AND P2, PT, R40, 0x1, PT ;  /* 0x000000012800780c */ /* 0x000fe20003f45270 */
[----:B----4-:R-:W-:Y:S01]  /*3f20*/  IMAD.HI.U32 R9, R24, R16, RZ ;  /* 0x0000001018097227 */ /* 0x010fe200078e00ff */
[----:B------:R-:W-:Y:S02]  /*3f30*/  SHF.R.U32.HI R0, RZ, R18, R0 ;  /* 0x00000012ff007219 */ /* 0x000fe40000011600 */
[----:B------:R-:W-:Y:S01]  /*3f40*/  ISETP.NE.AND P4, PT, R3, 0x1, PT ;  /* 0x000000010300780c */ /* 0x000fe20003f85270 */
[----:B------:R-:W-:Y:S01]  /*3f50*/  IMAD.HI.U32 R13, R10, R7, RZ ;  /* 0x000000070a0d7227 */ /* 0x000fe200078e00ff */
[----:B------:R-:W-:Y:S02]  /*3f60*/  SHF.R.U32.HI R9, RZ, R17, R9 ;  /* 0x00000011ff097219 */ /* 0x000fe40000011609 */
[----:B------:R-:W-:Y:S01]  /*3f70*/  SEL R0, R19, R0, !P0 ;  /* 0x0000000013007207 */ /* 0x000fe20004000000 */
[----:B------:R-:W-:Y:S01]  /*3f80*/  IMAD.HI.U32 R12, R11, R16, RZ ;  /* 0x000000100b0c7227 */ /* 0x000fe200078e00ff */
[----:B------:R-:W-:Y:S03]  /*3f90*/  SEL R9, R24, R9, !P4 ;  /* 0x0000000918097207 */ /* 0x000fe60006000000 */
[-C--:B------:R-:W-:Y:S01]  /*3fa0*/  IMAD.HI.U32 R8, R0, R4.reuse, RZ ;  /* 0x0000000400087227 */ /* 0x080fe200078e00ff */
[----:B------:R-:W-:Y:S03]  /*3fb0*/  SHF.R.U32.HI R12, RZ, R17, R12 ;  /* 0x00000011ff0c7219 */ /* 0x000fe6000001160c */
[----:B------:R-:W-:Y:S01]  /*3fc0*/  IMAD.HI.U32 R2, R9, R4, RZ ;  /* 0x0000000409027227 */ /* 0x000fe200078e00ff */
[-C--:B------:R-:W-:Y:S02]  /*3fd0*/  @P2 SHF.R.U32.HI R0, RZ, R5.reuse, R8 ;  /* 0x00000005ff002219 */ /* 0x080fe40000011608 */
[----:B------:R-:W-:Y:S02]  /*3fe0*/  SHF.R.U32.HI R8, RZ, R18, R13 ;  /* 0x00000012ff087219 */ /* 0x000fe4000001160d */
[----:B------:R-:W-:Y:S01]  /*3ff0*/  @P2 SHF.R.U32.HI R9, RZ, R5, R2 ;  /* 0x00000005ff092219 */ /* 0x000fe20000011602 */
[----:B------:R-:W-:Y:S01]  /*4000*/  IMAD R0, R40, R0, RZ ;  /* 0x0000000028007224 */ /* 0x000fe200078e02ff */
[----:B------:R-:W-:Y:S02]  /*4010*/  SEL R8, R10, R8, !P0 ;  /* 0x000000080a087207 */ /* 0x000fe40004000000 */
[----:B------:R-:W-:Y:S01]  /*4020*/  SEL R2, R11, R12, !P4 ;  /* 0x0000000c0b027207 */ /* 0x000fe20006000000 */
[----:B------:R-:W-:Y:S01]  /*4030*/  IMAD R12, R40, R9, RZ ;  /* 0x00000009280c7224 */ /* 0x000fe200078e02ff */
[C---:B------:R-:W-:Y:S01]  /*4040*/  ISETP.GE.AND P0, PT, R8.reuse, R0, PT ;  /* 0x000000000800720c */ /* 0x040fe20003f06270 */
[----:B------:R-:W-:Y:S03]  /*4050*/  IMAD.HI.U32 R0, R8, R4, RZ ;  /* 0x0000000408007227 */ /* 0x000fe600078e00ff */
[----:B------:R-:W-:Y:S02]  /*4060*/  ISETP.GE.OR P0, PT, R2, R12, P0 ;  /* 0x0000000c0200720c */ /* 0x000fe40000706670 */
[-C--:B------:R-:W-:Y:S04]  /*4070*/  SHF.R.U32.HI R0, RZ, R5.reuse, R0 ;  /* 0x00000005ff007219 */ /* 0x080fe80000011600 */
[----:B------:R-:W-:Y:S05]  /*4080*/  SEL R13, R8, R0, !P2 ;  /* 0x00000000080d7207 */ /* 0x000fea0005000000 */
[----:B------:R-:W-:Y:S02]  /*4090*/  IMAD.MOV R12, RZ, RZ, -R13 ;  /* 0x000000ffff0c7224 */ /* 0x000fe400078e0a0d */
[----:B------:R-:W-:Y:S04]  /*40a0*/  @!P0 IMAD.HI.U32 R0, R2, R4, RZ ;  /* 0x0000000402008227 */ /* 0x000fe800078e00ff */
[----:B------:R-:W-:Y:S01]  /*40b0*/  IMAD R12, R40, R12, R8 ;  /* 0x0000000c280c7224 */ /* 0x000fe200078e0208 */
[----:B------:R-:W-:Y:S04]  /*40c0*/  @!P0 SHF.R.U32.HI R0, RZ, R5, R0 ;  /* 0x00000005ff008219 */ /* 0x000fe80000011600 */
[----:B------:R-:W-:Y:S04]  /*40d0*/  @!P0 SEL R0, R2, R0, !P2 ;  /* 0x0000000002008207 */ /* 0x000fe80005000000 */
[----:B------:R-:W-:Y:S01]  /*40e0*/  @!P0 IADD3 R13, PT, PT, R13, -R0, RZ ;  /* 0x800000000d0d8210 */ /* 0x000fe20007ffe0ff */
[----:B------:R-:W-:Y:S01]  /*40f0*/  @!P0 IMAD R0, R9, R12, R0 ;  /* 0x0000000c09008224 */ /* 0x000fe200078e0200 */
[----:B------:R-:W-:Y:S01]  /*4100*/  IADD3 R9, PT, PT, -R8, RZ, RZ ;  /* 0x000000ff08097210 */ /* 0x000fe20007ffe1ff */
[--C-:B------:R-:W-:Y:S02]  /*4110*/  IMAD.MOV R12, RZ, RZ, -R2.reuse ;  /* 0x000000ffff0c7224 */ /* 0x100fe400078e0a02 */
[----:B------:R-:W-:Y:S02]  /*4120*/  @!P0 IMAD R8, R13, R40, R2 ;  /* 0x000000280d088224 */ /* 0x000fe400078e0202 */
[----:B------:R-:W-:Y:S02]  /*4130*/  @!P0 IMAD.MOV.U32 R2, RZ, RZ, R0 ;  /* 0x000000ffff028224 */ /* 0x000fe400078e0000 */
[----:B------:R-:W-:Y:S02]  /*4140*/  IMAD R11, R3, R12, R11 ;  /* 0x0000000c030b7224 */ /* 0x000fe400078e020b */
[----:B------:R-:W-:Y:S02]  /*4150*/  IMAD R10, R6, R9, R10 ;  /* 0x00000009060a7224 */ /* 0x000fe400078e020a */
[----:B------:R-:W-:Y:S02]  /*4160*/  IMAD R11, R2, R3, R11 ;  /* 0x00000003020b7224 */ /* 0x000fe400078e020b */
[----:B------:R-:W-:Y:S02]  /*4170*/  IMAD R10, R8, R6, R10 ;  /* 0x00000006080a7224 */ /* 0x000fe400078e020a */
.L_x_73:
[----:B------:R-:W-:Y:S05]  /*4180*/  BRA.U UP1, `(.L_x_74) ;  /* 0x0000000101107547 */ /* 0x000fea000b800000 */
[----:B------:R-:W-:Y:S04]  /*4190*/  MOV R2, UR6 ;  /* 0x0000000600027c02 */ /* 0x000fe80008000f00 */
[----:B------:R-:W-:Y:S04]  /*41a0*/  SHF.L.U32 R2, R2, 0x1f, RZ ;  /* 0x0000001f02027819 */ /* 0x000fe800000006ff */
[----:B------:R-:W2:Y:S02]  /*41b0*/  SYNCS.PHASECHK.TRANS64.TRYWAIT P0, [UR7+0xb8], R2 ;  /* 0x0000b802ff0075a7 */ /* 0x000ea40008001107 */
[----:B--2---:R-:W-:Y:S05]  /*41c0*/  @!P0 BRA `(.L_x_75) ;  /* 0x0000003c00688947 */ /* 0x004fea0003800000 */
.L_x_74:
[----:B------:R-:W-:Y:S02]  /*41d0*/  R2UR UR11, R15 ;  /* 0x000000000f0b72ca */ /* 0x000fe400000e0000 */
[----:B------:R-:W-:Y:S02]  /*41e0*/  R2UR UR10, R14 ;  /* 0x000000000e0a72ca */ /* 0x000fe400000e0000 */
[----:B------:R-:W-:Y:S04]  /*41f0*/  ISETP.NE.U32.AND P2, PT, RZ, UR4, PT ;  /* 0x00000004ff007c0c */ /* 0x000fe8000bf45070 */
[----:B------:R-:W-:Y:S05]  /*4200*/  ISETP.NE.AND.EX P2, PT, RZ, UR5, PT, P2 ;  /* 0x00000005ff007c0c */ /* 0x000fea000bf45320 */
[----:B------:R-:W-:Y:S02]  /*4210*/  USHF.L.U32 UR11, UR11, 0x7, URZ ;  /* 0x000000070b0b7899 */ /* 0x000fe400080006ff */
[----:B------:R-:W-:Y:S01]  /*4220*/  USHF.L.U32 UR10, UR10, 0x6, URZ ;  /* 0x000000060a0a7899 */ /* 0x000fe200080006ff */
[----:B------:R-:W-:Y:S11]  /*4230*/  BRA.U !UP4, `(.L_x_76) ;  /* 0x000000010c347547 */ /* 0x000ff6000b800000 */
[----:B------:R-:W-:Y:S01]  /*4240*/  UPLOP3.LUT UP0, UPT, UPT, UPT, UP3, 0x80, 0x8 ;  /* 0x000000000008789c */ /* 0x000fe20003f0f030 */
[----:B--2---:R-:W-:Y:S02]  /*4250*/  HFMA2 R0, -RZ, RZ, 0, 5.9604644775390625e-08 ;  /* 0x00000001ff007431 */ /* 0x004fe400000001ff */
[----:B------:R-:W-:Y:S03]  /*4260*/  IMAD.MOV.U32 R88, RZ, RZ, 0x1 ;  /* 0x00000001ff587424 */ /* 0x000fe600078e00ff */
[----:B------:R-:W-:Y:S05]  /*4270*/  PLOP3.LUT P0, PT, PT, PT, UP0, 0x80, 0x8 ;  /* 0x000000000008781c */ /* 0x000fea0003f0f008 */
[----:B------:R-:W2:Y:S01]  /*4280*/  @UP0 LDCU.64 UR14, c[0x0][0x888] ;  /* 0x00011100ff0e07ac */ /* 0x000ea20008000a00 */
[----:B------:R-:W-:Y:S07]  /*4290*/  @UP0 UIMAD UR8, UR36, UR4, URZ ;  /* 0x00000004240802a4 */ /* 0x000fee000f8e02ff */
[----:B------:R-:W-:Y:S01]  /*42a0*/  @!P0 PRMT R88, R0, 0x7610, R88 ;  /* 0x0000761000588816 */ /* 0x000fe20000000058 */
[----:B--2---:R-:W-:Y:S03]  /*42b0*/  @UP0 UIMAD.WIDE UR14, UR8, 0x4, UR14 ;  /* 0x00000004080e08a5 */ /* 0x004fe6000f8e020e */
[----:B------:R-:W2:Y:S03]  /*42c0*/  @!UP0 LDCU UR8, c[0x0][0x880] ;  /* 0x00011000ff0887ac */ /* 0x000ea60008000800 */
[----:B------:R-:W-:Y:S01]  /*42d0*/  IMAD.U32 R8, RZ, RZ, UR14 ;  /* 0x0000000eff087e24 */ /* 0x000fe2000f8e00ff */
[----:B------:R-:W-:Y:S05]  /*42e0*/  MOV R9, UR15 ;  /* 0x0000000f00097c02 */ /* 0x000fea0008000f00 */
[----:B-----5:R3:W5:Y:S02]  /*42f0*/  @P0 LDG.E R49, desc[UR46][R8.64] ;  /* 0x0000002e08310981 */ /* 0x020764000c1e1900 */
[----:B--23--:R-:W-:Y:S07]  /*4300*/  @!P0 IMAD.U32 R49, RZ, RZ, UR8 ;  /* 0x00000008ff318e24 */ /* 0x00cfee000f8e00ff */
.L_x_76:
[----:B-----5:R-:W-:Y:S01]  /*4310*/  @!P2 FSETP.EQ.AND P0, PT, R49, RZ, PT ;  /* 0x000000ff3100a20b */ /* 0x020fe20003f02000 */
[----:B------:R-:W-:Y:S01]  /*4320*/  @!UPT UIADD3 URZ, UPT, UPT, URZ, URZ, URZ ;  /* 0x000000fffffff290 */ /* 0x000fe2000fffe0ff */
[----:B------:R-:W-:Y:S11]  /*4330*/  @!P2 BRA `(.L_x_77) ;  /* 0x000000000014a947 */ /* 0x000ff60003800000 */
[----:B------:R-:W-:Y:S02]  /*4340*/  LOP3.LUT P2, RZ, R88, 0xff, RZ, 0xc0, !PT ;  /* 0x000000ff58ff7812 */ /* 0x000fe4000784c0ff */
[----:B------:R-:W-:Y:S04]  /*4350*/  PLOP3.LUT P0, PT, PT, PT, UP0, 0x80, 0x8 ;  /* 0x000000000008781c */ /* 0x000fe80003f0f008 */
[----:B------:R-:W-:Y:S07]  /*4360*/  PLOP3.LUT P0, PT, P0, PT, PT, 0x8, 0x80 ;  /* 0x000000000080781c */ /* 0x000fee000070e170 */
[----:B------:R-:W-:Y:S11]  /*4370*/  @P2 FSETP.EQ.AND P0, PT, R49, RZ, PT ;  /* 0x000000ff3100220b */ /* 0x000ff60003f02000 */
[----:B------:R-:W-:Y:S02]  /*4380*/  @!UPT UIADD3 URZ, UPT, UPT, URZ, URZ, URZ ;  /* 0x000000fffffff290 */ /* 0x000fe4000fffe0ff */
.L_x_77:
[----:B------:R-:W-:Y:S01]  /*4390*/  ULEA UR15, UR13, UR7, 0x3 ;  /* 0x000000070d0f7291 */ /* 0x000fe2000f8e18ff */
[----:B------:R-:W-:Y:S02]  /*43a0*/  SHF.L.U32 R9, R29, 0x1f, RZ ;  /* 0x0000001f1d097819 */ /* 0x000fe400000006ff */
[----:B------:R-:W-:Y:S04]  /*43b0*/  ELECT P4, URZ, PT ;  /* 0x0000000000ff782f */ /* 0x000fe80003880000 */
[----:B------:R-:W-:Y:S02]  /*43c0*/  PLOP3.LUT P4, PT, P0, P4, PT, 0xf2, 0x2f ;  /* 0x00000000002f781c */ /* 0x000fe40000789e72 */
[----:B------:R-:W3:Y:S11]  /*43d0*/  SYNCS.PHASECHK.TRANS64.TRYWAIT P2, [UR15+0x98], R9 ;  /* 0x00009809ff0075a7 */ /* 0x000ef6000804110f */
[----:B-1----:R-:W-:Y:S05]  /*43e0*/  @!P4 IADD3 R8, P0, PT, R30, 0x580, RZ ;  /* 0x000005801e08c810 */ /* 0x002fea0007f1e0ff */
[----:B--2---:R-:W-:Y:S01]  /*43f0*/  @!P4 IMAD.X R2, RZ, RZ, R31, P0 ;  /* 0x000000ffff02c224 */ /* 0x004fe200000e061f */
[----:B---3--:R-:W-:Y:S07]  /*4400*/  @!P2 BRA `(.L_x_78) ;  /* 0x0000003800f0a947 */ /* 0x008fee0003800000 */
.L_x_157:
[----:B------:R-:W2:Y:S01]  /*4410*/  LDC.64 R12, c[0x0][0xb18] ;  /* 0x0002c600ff0c7b82 */ /* 0x000ea20000000a00 */
[----:B------:R-:W-:Y:S01]  /*4420*/  @!P4 R2UR UR8, R2 ;  /* 0x000000000208c2ca */ /* 0x000fe200000e0000 */
[----:B------:R-:W-:Y:S01]  /*4430*/  VOTEU.ALL UP2, P4 ;  /* 0x0000000000ff7886 */ /* 0x000fe20002040000 */
[----:B------:R-:W-:Y:S01]  /*4440*/  @!P4 R2UR UR9, R8 ;  /* 0x000000000809c2ca */ /* 0x000fe200000e0000 */
[----:B------:R-:W-:Y:S01]  /*4450*/  VOTEU.ALL UP1, P4 ;  /* 0x0000000000ff7886 */ /* 0x000fe20002020000 */
[----:B-1----:R-:W-:Y:S03]  /*4460*/  @!P4 IMAD.MOV.U32 R0, RZ, RZ, 0x2000 ;  /* 0x00002000ff00c424 */ /* 0x002fe600078e00ff */
[----:B------:R-:W1:Y:S01]  /*4470*/  @!P1 LDC R2, c[0x0][0xb0c] ;  /* 0x0002c300ff029b82 */ /* 0x000e620000000800 */
[----:B------:R-:W-:Y:S01]  /*4480*/  UMOV UR20, 0x0 ;  /* 0x0000000000147882 */ /* 0x000fe20000000000 */
[----:B------:R-:W-:Y:S01]  /*4490*/  UMOV UR21, 0x10000000 ;  /* 0x1000000000157882 */ /* 0x000fe20000000000 */
[----:B------:R-:W-:Y:S01]  /*44a0*/  UMOV UR12, UR36 ;  /* 0x00000024000c7c82 */ /* 0x000fe20008000000 */
[----:B------:R-:W-:Y:S01]  /*44b0*/  UIADD3 UR14, UPT, UPT, UR13, 0x1, URZ ;  /* 0x000000010d0e7890 */ /* 0x000fe2000fffe0ff */
[----:B------:R-:W-:Y:S01]  /*44c0*/  @P3 SHF.R.U32.HI R26, RZ, 0x10, R21 ;  /* 0x00000010ff1a3819 */ /* 0x000fe20000011615 */
[----:B------:R-:W-:Y:S02]  /*44d0*/  VIADD R28, R28, 0x1 ;  /* 0x000000011c1c7836 */ /* 0x000fe40000000000 */
[----:B------:R-:W-:Y:S01]  /*44e0*/  IMAD.U32 R9, RZ, RZ, UR8 ;  /* 0x00000008ff097e24 */ /* 0x000fe2000f8e00ff */
[----:B------:R-:W-:Y:S01]  /*44f0*/  @!UP2 ULEA UR8, UR13, UR7, 0xd ;  /* 0x000000070d08a291 */ /* 0x000fe2000f8e68ff */
[----:B------:R-:W-:Y:S01]  /*4500*/  IMAD.U32 R8, RZ, RZ, UR9 ;  /* 0x00000009ff087e24 */ /* 0x000fe2000f8e00ff */
[----:B------:R-:W-:Y:S02]  /*4510*/  UIADD3 UR9, UPT, UPT, UR15, 0x80, URZ ;  /* 0x000000800f097890 */ /* 0x000fe4000fffe0ff */
[----:B------:R-:W-:Y:S01]  /*4520*/  @!P4 R2UR UR19, R9 ;  /* 0x000000000913c2ca */ /* 0x000fe200000e0000 */
[----:B------:R-:W-:Y:S01]  /*4530*/  @!UP2 UIADD3 UR8, UPT, UPT, UR8, 0x200, URZ ;  /* 0x000002000808a890 */ /* 0x000fe2000fffe0ff */
[----:B------:R-:W-:Y:S01]  /*4540*/  @!P4 R2UR UR18, R8 ;  /* 0x000000000812c2ca */ /* 0x000fe200000e0000 */
[----:B------:R-:W-:Y:S01]  /*4550*/  UISETP.NE.AND UP5, UPT, UR14, 0x3, UPT ;  /* 0x000000030e00788c */ /* 0x000fe2000bfa5270 */
[----:B------:R-:W3:Y:S01]  /*4560*/  LDC.64 R8, c[0x0][0xb10] ;  /* 0x0002c400ff087b82 */ /* 0x000ee20000000a00 */
[----:B------:R-:W-:Y:S02]  /*4570*/  UPRMT UR16, UR37, 0x654, UR9 ;  /* 0x0000065425107896 */ /* 0x000fe40008000009 */
[----:B------:R-:W-:Y:S02]  /*4580*/  USEL UR17, URZ, 0x1, UP5 ;  /* 0x00000001ff117887 */ /* 0x000fe4000a800000 */
[----:B------:R-:W-:Y:S04]  /*4590*/  USEL UR14, UR14, URZ, UP5 ;  /* 0x000000ff0e0e7287 */ /* 0x000fe8000a800000 */
[----:B------:R-:W-:Y:S01]  /*45a0*/  ULEA UR13, UR14, UR7, 0x3 ;  /* 0x000000070e0d7291 */ /* 0x000fe2000f8e18ff */
[----:B------:R-:W-:Y:S01]  /*45b0*/  LOP3.LUT R29, R29, UR17, RZ, 0x3c, !PT ;  /* 0x000000111d1d7c12 */ /* 0x000fe2000f8e3cff */
[----:B------:R1:W-:Y:S01]  /*45c0*/  @!UP1 UTMALDG.3D [UR8], [UR18], desc[UR20] ;  /* 0x00001408120095b4 */ /* 0x0003e20008011000 */
[----:B------:R5:W-:Y:S02]  /*45d0*/  @!P4 SYNCS.ARRIVE.TRANS64.RED.A0TR RZ, [UR15+0x80], R0 ;  /* 0x00008000ffffc9a7 */ /* 0x000be4000830040f */
[----:B------:R-:W-:Y:S01]  /*45e0*/  SHF.L.U32 R14, R29, 0x1f, RZ ;  /* 0x0000001f1d0e7819 */ /* 0x000fe200000006ff */
[C---:B---3--:R-:W-:Y:S01]  /*45f0*/  @!P1 IMAD.HI.U32 R8, R11.reuse, R8, RZ ;  /* 0x000000080b089227 */ /* 0x048fe200078e00ff */
[----:B--2---:R-:W-:Y:S02]  /*4600*/  @!P1 ISETP.NE.AND P0, PT, R12, 0x1, PT ;  /* 0x000000010c00980c */ /* 0x004fe40003f05270 */
[----:B-1----:R-:W-:Y:S01]  /*4610*/  @!P1 ISETP.NE.AND P2, PT, R2, 0x1, PT ;  /* 0x000000010200980c */ /* 0x002fe20003f45270 */
[----:B------:R-:W-:Y:S01]  /*4620*/  SYNCS.ARRIVE.TRANS64.RED.A1T0 RZ, [UR16], RZ ;  /* 0x000000ffffff79a7 */ /* 0x000fe20008100410 */
[C---:B------:R-:W-:Y:S01]  /*4630*/  @!P1 IMAD.HI.U32 R13, R10.reuse, R13, RZ ;  /* 0x0000000d0a0d9227 */ /* 0x040fe200078e00ff */
[----:B------:R-:W-:Y:S04]  /*4640*/  @!P1 SHF.R.U32.HI R8, RZ, R9, R8 ;  /* 0x00000009ff089219 */ /* 0x000fe80000011608 */
[----:B------:R-:W-:Y:S01]  /*4650*/  @!P1 SEL R8, R11, R8, !P2 ;  /* 0x000000080b089207 */ /* 0x000fe20005000000 */
[----:B------:R-:W1:Y:S01]  /*4660*/  SYNCS.PHASECHK.TRANS64.TRYWAIT P5, [UR13+0x98], R14 ;  /* 0x0000980eff0075a7 */ /* 0x000e6200080a110d */
[----:B-----5:R-:W2:Y:S02]  /*4670*/  @!P1 LDC R0, c[0x0][0xb20] ;  /* 0x0002c800ff009b82 */ /* 0x020ea40000000800 */
[----:B--2---:R-:W-:Y:S04]  /*4680*/  @!P1 SHF.R.U32.HI R0, RZ, R0, R13 ;  /* 0x00000000ff009219 */ /* 0x004fe8000001160d */
[----:B------:R-:W-:Y:S05]  /*4690*/  @!P1 SEL R9, R10, R0, !P0 ;  /* 0x000000000a099207 */ /* 0x000fea0004000000 */
[----:B------:R-:W-:Y:S02]  /*46a0*/  @!P1 IMAD.IADD R0, R9, 0x1, -R8 ;  /* 0x0000000109009824 */ /* 0x000fe400078e0a08 */
[----:B------:R-:W-:Y:S02]  /*46b0*/  @!P1 IMAD.IADD R8, R8, 0x1, -R9 ;  /* 0x0000000108089824 */ /* 0x000fe400078e0a09 */
[----:B------:R-:W-:Y:S02]  /*46c0*/  @!P1 IMAD R11, R0, R2, R11 ;  /* 0x00000002000b9224 */ /* 0x000fe400078e020b */
[----:B------:R-:W-:Y:S01]  /*46d0*/  @!P1 IMAD R10, R8, R12, R10 ;  /* 0x0000000c080a9224 */ /* 0x000fe200078e020a */
[----:B-1----:R-:W-:Y:S06]  /*46e0*/  @!P5 BRA `(.L_x_79) ;  /* 0x000000380050d947 */ /* 0x002fec0003800000 */
.L_x_159:
[----:B------:R-:W-:Y:S01]  /*46f0*/  @!P4 IADD3 R2, P0, PT, R30, 0x580, RZ ;  /* 0x000005801e02c810 */ /* 0x000fe20007f1e0ff */
[----:B------:R-:W-:Y:S01]  /*4700*/  UMOV UR18, 0x0 ;  /* 0x0000000000127882 */ /* 0x000fe20000000000 */
[----:B------:R-:W-:Y:S01]  /*4710*/  UMOV UR19, 0x10000000 ;  /* 0x1000000000137882 */ /* 0x000fe20000000000 */
[----:B------:R-:W-:Y:S01]  /*4720*/  VOTEU.ALL UP1, P4 ;  /* 0x0000000000ff7886 */ /* 0x000fe20002020000 */
[----:B------:R-:W-:Y:S01]  /*4730*/  @!P4 R2UR UR9, R2 ;  /* 0x000000000209c2ca */ /* 0x000fe200000e0000 */
[----:B-1----:R-:W-:Y:S01]  /*4740*/  @!P4 IMAD.X R0, RZ, RZ, R31, P0 ;  /* 0x000000ffff00c224 */ /* 0x002fe200000e061f */
[----:B------:R-:W-:Y:S01]  /*4750*/  UMOV UR12, UR36 ;  /* 0x00000024000c7c82 */ /* 0x000fe20008000000 */
[----:B------:R-:W-:Y:S01]  /*4760*/  @P3 R2UR UR36, R26 ;  /* 0x000000001a2432ca */ /* 0x000fe200000e0000 */
[----:B------:R-:W-:Y:S01]  /*4770*/  @!UP1 ULEA UR15, UR14, UR7, 0xd ;  /* 0x000000070e0f9291 */ /* 0x000fe2000f8e68ff */
[----:B------:R-:W-:Y:S01]  /*4780*/  ISETP.NE.AND P0, PT, R28, 0x2, PT ;  /* 0x000000021c00780c */ /* 0x000fe20003f05270 */
[----:B------:R-:W-:Y:S01]  /*4790*/  @!UP1 UIADD3 UR10, UPT, UPT, UR10, 0x20, URZ ;  /* 0x000000200a0a9890 */ /* 0x000fe2000fffe0ff */
[----:B------:R-:W-:Y:S01]  /*47a0*/  @!P4 R2UR UR8, R0 ;  /* 0x000000000008c2ca */ /* 0x000fe200000e0000 */
[----:B------:R-:W-:Y:S01]  /*47b0*/  IMAD.IADD R14, R10, 0x1, R86 ;  /* 0x000000010a0e7824 */ /* 0x000fe200078e0256 */
[----:B------:R-:W-:Y:S01]  /*47c0*/  SEL R0, RZ, 0x1, P0 ;  /* 0x00000001ff007807 */ /* 0x000fe20000000000 */
[----:B------:R-:W-:Y:S01]  /*47d0*/  IMAD.IADD R15, R11, 0x1, R87 ;  /* 0x000000010b0f7824 */ /* 0x000fe200078e0257 */
[----:B------:R-:W-:Y:S02]  /*47e0*/  SEL R28, R28, RZ, P0 ;  /* 0x000000ff1c1c7207 */ /* 0x000fe40000000000 */
[----:B------:R-:W-:Y:S01]  /*47f0*/  IMAD.U32 R8, RZ, RZ, UR9 ;  /* 0x00000009ff087e24 */ /* 0x000fe2000f8e00ff */
[----:B------:R-:W-:Y:S01]  /*4800*/  UIADD3 UR9, UPT, UPT, UR13, 0x80, URZ ;  /* 0x000000800d097890 */ /* 0x000fe2000fffe0ff */
[----:B------:R-:W-:Y:S03]  /*4810*/  LOP3.LUT R27, R27, R0, RZ, 0x3c, !PT ;  /* 0x000000001b1b7212 */ /* 0x000fe600078e3cff */
[----:B------:R-:W-:Y:S02]  /*4820*/  @!P4 R2UR UR16, R8 ;  /* 0x000000000810c2ca */ /* 0x000fe400000e0000 */
[----:B------:R-:W-:Y:S01]  /*4830*/  IMAD.U32 R9, RZ, RZ, UR8 ;  /* 0x00000008ff097e24 */ /* 0x000fe2000f8e00ff */
[----:B------:R-:W-:Y:S01]  /*4840*/  @!UP1 UIADD3 UR8, UPT, UPT, UR15, 0x200, URZ ;  /* 0x000002000f089890 */ /* 0x000fe2000fffe0ff */
[----:B------:R-:W-:Y:S01]  /*4850*/  VOTEU.ALL UP1, P4 ;  /* 0x0000000000ff7886 */ /* 0x000fe20002020000 */
[----:B------:R-:W-:Y:S02]  /*4860*/  UPRMT UR15, UR37, 0x654, UR9 ;  /* 0x00000654250f7896 */ /* 0x000fe40008000009 */
[----:B------:R-:W-:Y:S11]  /*4870*/  @!P4 R2UR UR17, R9 ;  /* 0x000000000911c2ca */ /* 0x000ff600000e0000 */
[----:B------:R-:W-:Y:S02]  /*4880*/  @!UPT UIADD3 URZ, UPT, UPT, URZ, URZ, URZ ;  /* 0x000000fffffff290 */ /* 0x000fe4000fffe0ff */
[----:B------:R2:W-:Y:S01]  /*4890*/  @!UP1 UTMALDG.3D [UR8], [UR16], desc[UR18] ;  /* 0x00001208100095b4 */ /* 0x0005e20008011000 */
[----:B------:R2:W-:Y:S01]  /*48a0*/  @!P4 SYNCS.ARRIVE.TRANS64.RED.A0TR RZ, [UR13+0x80], R25 ;  /* 0x00008019ffffc9a7 */ /* 0x0005e2000830040d */
[----:B------:R-:W-:Y:S04]  /*48b0*/  UIADD3 UR13, UPT, UPT, UR14, 0x1, URZ ;  /* 0x000000010e0d7890 */ /* 0x000fe8000fffe0ff */
[----:B------:R-:W-:Y:S04]  /*48c0*/  UISETP.NE.AND UP1, UPT, UR13, 0x3, UPT ;  /* 0x000000030d00788c */ /* 0x000fe8000bf25270 */
[----:B------:R-:W-:Y:S02]  /*48d0*/  USEL UR14, URZ, 0x1, UP1 ;  /* 0x00000001ff0e7887 */ /* 0x000fe40008800000 */
[----:B------:R-:W-:Y:S02]  /*48e0*/  USEL UR13, UR13, URZ, UP1 ;  /* 0x000000ff0d0d7287 */ /* 0x000fe40008800000 */
[----:B------:R-:W-:Y:S02]  /*48f0*/  UPLOP3.LUT UP1, UPT, UPT, UPT, UPT, 0x80, 0x8 ;  /* 0x000000000008789c */ /* 0x000fe40003f2f070 */
[----:B------:R-:W-:Y:S01]  /*4900*/  LOP3.LUT R29, R29, UR14, RZ, 0x3c, !PT ;  /* 0x0000000e1d1d7c12 */ /* 0x000fe2000f8e3cff */
[----:B------:R-:W-:Y:S01]  /*4910*/  SYNCS.ARRIVE.TRANS64.RED.A1T0 RZ, [UR15], RZ ;  /* 0x000000ffffff79a7 */ /* 0x000fe2000810040f */
[----:B------:R-:W-:Y:S07]  /*4920*/  @P3 BRA `(.L_x_80) ;  /* 0xfffffff4001c3947 */ /* 0x000fee000383ffff */
[----:B------:R-:W-:Y:S01]  /*4930*/  UIADD3 UR7, UPT, UPT, UR7, 0x98, URZ ;  /* 0x0000009807077890 */ /* 0x000fe2000fffe0ff */
[----:B------:R-:W-:-:S03]  /*4940*/  SHF.L.U32 R2, R29, 0x1f, RZ ;  /* 0x0000001f1d027819 */ /* 0x000fc600000006ff */
[----:B------:R-:W-:-:S09]  /*4950*/  ULEA UR4, UR13, UR7, 0x3 ;  /* 0x000000070d047291 */ /* 0x000fd2000f8e18ff */
[----:B------:R-:W1:Y:S02]  /*4960*/  SYNCS.PHASECHK.TRANS64.TRYWAIT P0, [UR4], R2 ;  /* 0x00000002ff0075a7 */ /* 0x000e640008001104 */
[----:B-1----:R-:W-:Y:S05]  /*4970*/  @!P0 BRA `(.L_x_81) ;  /* 0x0000003400c48947 */ /* 0x002fea0003800000 */
.L_x_161:
        /* <DEDUP_REMOVED lines=9> */
.L_x_163:
[----:B------:R-:W-:-:S04]  /*4a10*/  UIADD3 UR5, UPT, UPT, UR5, 0x1, URZ ;  /* 0x0000000105057890 */ /* 0x000fc8000fffe0ff */
[----:B------:R-:W-:-:S04]  /*4a20*/  UISETP.NE.AND UP0, UPT, UR5, 0x3, UPT ;  /* 0x000000030500788c */ /* 0x000fc8000bf05270 */
[----:B------:R-:W-:Y:S02]  /*4a30*/  USEL UR4, URZ, 0x1, UP0 ;  /* 0x00000001ff047887 */ /* 0x000fe40008000000 */
[----:B------:R-:W-:-:S04]  /*4a40*/  USEL UR5, UR5, URZ, UP0 ;  /* 0x000000ff05057287 */ /* 0x000fc80008000000 */
[----:B------:R-:W-:Y:S01]  /*4a50*/  ULEA UR5, UR5, UR7, 0x3 ;  /* 0x0000000705057291 */ /* 0x000fe2000f8e18ff */
[----:B-1----:R-:W-:-:S04]  /*4a60*/  LOP3.LUT R2, R29, UR4, RZ, 0x3c, !PT ;  /* 0x000000041d027c12 */ /* 0x002fc8000f8e3cff */
[----:B------:R-:W-:Y:S01]  /*4a70*/  SHF.L.U32 R2, R2, 0x1f, RZ ;  /* 0x0000001f02027819 */ /* 0x000fe200000006ff */
[----:B------:R-:W-:-:S07]  /*4a80*/  IMAD.U32 R0, RZ, RZ, UR5 ;  /* 0x00000005ff007e24 */ /* 0x000fce000f8e00ff */
.L_x_83:
[----:B-1----:R1:W3:Y:S02]  /*4a90*/  SYNCS.PHASECHK.TRANS64.TRYWAIT P0, [R0+URZ], R2 ;  /* 0x00000002000075a7 */ /* 0x0022e400080011ff */
[----:B---3--:R-:W-:Y:S05]  /*4aa0*/  @!P0 NANOSLEEP.SYNCS 0x989680 ;  /* 0x009896800000895d */ /* 0x008fea0003900000 */
[----:B------:R-:W3:Y:S02]  /*4ab0*/  @!P0 SYNCS.PHASECHK.TRANS64 P0, [R0+URZ], R2 ;  /* 0x00000002000085a7 */ /* 0x000ee400080010ff */
[----:B--23--:R-:W-:Y:S05]  /*4ac0*/  @P0 EXIT ;  /* 0x000000000000094d */ /* 0x00cfea0003800000 */
[----:B------:R-:W-:Y:S05]  /*4ad0*/  BRA `(.L_x_83) ;  /* 0xfffffffc00ec7947 */ /* 0x000fea000383ffff */
.L_x_71:
[----:B------:R-:W-:-:S06]  /*4ae0*/  UISETP.GE.AND UP1, UPT, UR8, 0x4, UPT ;  /* 0x000000040800788c */ /* 0x000fcc000bf26270 */
[----:B------:R-:W-:-:S13]  /*4af0*/  PLOP3.LUT P0, PT, PT, PT, UP1, 0x80, 0x8 ;  /* 0x000000000008781c */ /* 0x000fda0003f0f018 */
[----:B------:R-:W-:Y:S05]  /*4b00*/  @!P0 EXIT ;  /* 0x000000000000894d */ /* 0x000fea0003800000 */
[----:B------:R-:W-:Y:S01]  /*4b10*/  BAR.SYNC.DEFER_BLOCKING 0x6, 0xa0 ;  /* 0x0182800000007b1d */ /* 0x000fe20000010000 */
[C---:B------:R-:W-:Y:S01]  /*4b20*/  IMAD.SHL.U32 R2, R93.reuse, 0x20, RZ ;  /* 0x000000205d027824 */ /* 0x040fe200078e00ff */
[C---:B------:R-:W-:Y:S01]  /*4b30*/  LOP3.LUT R94, R93.reuse, 0x2, RZ, 0xc0, !PT ;  /* 0x000000025d5e7812 */ /* 0x040fe200078ec0ff */
[C---:B------:R-:W-:Y:S01]  /*4b40*/  IMAD.SHL.U32 R99, R93.reuse, 0x4, RZ ;  /* 0x000000045d637824 */ /* 0x040fe200078e00ff */
[C---:B------:R-:W-:Y:S01]  /*4b50*/  LOP3.LUT R100, R93.reuse, 0x60, RZ, 0xc0, !PT ;  /* 0x000000605d647812 */ /* 0x040fe200078ec0ff */
[C---:B------:R-:W-:Y:S01]  /*4b60*/  IMAD.U32 R46, R93.reuse, 0x10000, RZ ;  /* 0x000100005d2e7824 */ /* 0x040fe200078e00ff */
[----:B------:R-:W-:Y:S02]  /*4b70*/  UMOV UR48, 0x400 ;  /* 0x0000040000307882 */ /* 0x000fe40000000000 */
[----:B------:R-:W1:Y:S01]  /*4b80*/  LDC R91, c[0x0][0x370] ;  /* 0x0000dc00ff5b7b82 */ /* 0x000e620000000800 */
[----:B------:R-:W-:Y:S01]  /*4b90*/  ULEA UR48, UR37, UR48, 0x18 ;  /* 0x0000003025307291 */ /* 0x000fe2000f8ec0ff */
[----:B------:R-:W-:Y:S01]  /*4ba0*/  LOP3.LUT R3, R2, 0xc0, RZ, 0xc0, !PT ;  /* 0x000000c002037812 */ /* 0x000fe200078ec0ff */
[----:B------:R-:W-:Y:S01]  /*4bb0*/  IMAD.MOV.U32 R45, RZ, RZ, RZ ;  /* 0x000000ffff2d7224 */ /* 0x000fe200078e00ff */
[----:B------:R-:W-:Y:S01]  /*4bc0*/  LOP3.LUT R93, R93, 0x4, RZ, 0xc0, !PT ;  /* 0x000000045d5d7812 */ /* 0x000fe200078ec0ff */
[----:B------:R-:W-:Y:S01]  /*4bd0*/  UIADD3 UR52, UPT, UPT, UR48, 0x200, URZ ;  /* 0x0000020030347890 */ /* 0x000fe2000fffe0ff */
[----:B------:R-:W-:-:S02]  /*4be0*/  LOP3.LUT R99, R3, 0x18, R99, 0xf8, !PT ;  /* 0x0000001803637812 */ /* 0x000fc400078ef863 */
[----:B------:R-:W-:Y:S01]  /*4bf0*/  CS2R R96, SRZ ;  /* 0x0000000000607805 */ /* 0x000fe2000001ff00 */
[----:B------:R-:W2:Y:S01]  /*4c00*/  LDC R42, c[0x0][0xb0c] ;  /* 0x0002c300ff2a7b82 */ /* 0x000ea20000000800 */
[----:B------:R-:W-:Y:S01]  /*4c10*/  LOP3.LUT R46, R46, 0x600000, RZ, 0xc0, !PT ;  /* 0x006000002e2e7812 */ /* 0x000fe200078ec0ff */
[----:B------:R-:W-:Y:S01]  /*4c20*/  IMAD.MOV.U32 R103, RZ, RZ, RZ ;  /* 0x000000ffff677224 */ /* 0x000fe200078e00ff */
[----:B------:R-:W-:Y:S01]  /*4c30*/  IADD3 R98, PT, PT, -R93, 0x2, RZ ;  /* 0x000000025d627810 */ /* 0x000fe20007ffe1ff */
[----:B------:R-:W-:Y:S01]  /*4c40*/  IMAD.MOV R94, RZ, RZ, -R94 ;  /* 0x000000ffff5e7224 */ /* 0x000fe200078e0a5e */
[----:B------:R-:W-:Y:S01]  /*4c50*/  LOP3.LUT R99, R99, 0xf20, R2, 0xf8, !PT ;  /* 0x00000f2063637812 */ /* 0x000fe200078ef802 */
[----:B------:R-:W-:Y:S01]  /*4c60*/  IMAD.MOV R93, RZ, RZ, -R93 ;  /* 0x000000ffff5d7224 */ /* 0x000fe200078e0a5d */
[----:B------:R-:W4:Y:S01]  /*4c70*/  LDCU.64 UR54, c[0x0][0x348] ;  /* 0x00006900ff3677ac */ /* 0x000f220008000a00 */
[----:B------:R-:W1:Y:S01]  /*4c80*/  LDC R89, c[0x0][0xb20] ;  /* 0x0002c800ff597b82 */ /* 0x000e620000000800 */
[----:B------:R-:W3:Y:S01]  /*4c90*/  LDS R0, [UR48+0x170] ;  /* 0x00017030ff007984 */ /* 0x000ee20008000800 */
[----:B------:R-:W-:Y:S01]  /*4ca0*/  IMAD.SHL.U32 R98, R98, 0x10, RZ ;  /* 0x0000001062627824 */ /* 0x000fe200078e00ff */
[----:B------:R-:W-:Y:S01]  /*4cb0*/  LEA R99, R99, UR52, 0x1 ;  /* 0x0000003463637c11 */ /* 0x000fe2000f8e08ff */
[----:B------:R-:W-:Y:S01]  /*4cc0*/  UMOV UR51, 0x1 ;  /* 0x0000000100337882 */ /* 0x000fe20000000000 */
[----:B------:R-:W-:Y:S01]  /*4cd0*/  UMOV UR56, URZ ;  /* 0x000000ff00387c82 */ /* 0x000fe20008000000 */
[----:B------:R-:W1:Y:S02]  /*4ce0*/  LDCU.64 UR38, c[0x0][0x888] ;  /* 0x00011100ff2677ac */ /* 0x000e640008000a00 */
[----:B------:R-:W1:Y:S01]  /*4cf0*/  LDC R41, c[0x0][0xb30] ;  /* 0x0002cc00ff297b82 */ /* 0x000e620000000800 */
[----:B------:R-:W1:Y:S01]  /*4d00*/  LDCU.64 UR44, c[0x0][0x890] ;  /* 0x00011200ff2c77ac */ /* 0x000e620008000a00 */
[----:B------:R-:W-:Y:S01]  /*4d10*/  UMOV UR50, URZ ;  /* 0x000000ff00327c82 */ /* 0x000fe20008000000 */
[----:B------:R-:W-:-:S05]  /*4d20*/  UMOV UR49, URZ ;  /* 0x000000ff00317c82 */ /* 0x000fca0008000000 */
[----:B------:R-:W1:Y:S08]  /*4d30*/  LDC.64 R84, c[0x0][0xb10] ;  /* 0x0002c400ff547b82 */ /* 0x000e700000000a00 */
[----:B------:R-:W1:Y:S08]  /*4d40*/  LDC.64 R38, c[0x0][0xb18] ;  /* 0x0002c600ff267b82 */ /* 0x000e700000000a00 */
[----:B------:R-:W1:Y:S08]  /*4d50*/  LDC.64 R36, c[0x0][0xb28] ;  /* 0x0002ca00ff247b82 */ /* 0x000e700000000a00 */
[----:B------:R-:W1:Y:S01]  /*4d60*/  LDC.64 R82, c[0x0][0x8b0] ;  /* 0x00022c00ff527b82 */ /* 0x000e620000000a00 */
[----:B---3--:R-:W-:-:S07]  /*4d70*/  IMAD.IADD R46, R0, 0x1, R46 ;  /* 0x00000001002e7824 */ /* 0x008fce00078e022e */
[----:B------:R-:W3:Y:S08]  /*4d80*/  LDC.64 R80, c[0x0][0x8a8] ;  /* 0x00022a00ff507b82 */ /* 0x000ef00000000a00 */
[----:B--2-4-:R-:W1:Y:S02]  /*4d90*/  LDC R90, c[0x0][0x374] ;  /* 0x0000dd00ff5a7b82 */ /* 0x014e640000000800 */
.L_x_114:
[C---:B------:R-:W-:Y:S02]  /*4da0*/  LEA R0, R103.reuse, UR48, 0x3 ;  /* 0x0000003067007c11 */ /* 0x040fe4000f8e18ff */
[----:B------:R-:W-:Y:S02]  /*4db0*/  SHF.L.U32 R2, R96, 0x1f, RZ ;  /* 0x0000001f60027819 */ /* 0x000fe400000006ff */
[----:B------:R-:W-:Y:S02]  /*4dc0*/  LEA R16, R103, UR48, 0x4 ;  /* 0x0000003067107c11 */ /* 0x000fe4000f8e20ff */
[----:B------:R-:W2:Y:S02]  /*4dd0*/  SYNCS.PHASECHK.TRANS64.TRYWAIT P0, [R0+URZ+0xc0], R2 ;  /* 0x0000c002000075a7 */ /* 0x000ea400080011ff */
[----:B--2---:R-:W-:Y:S05]  /*4de0*/  @!P0 BRA `(.L_x_84) ;  /* 0x0000003000d88947 */ /* 0x004fea0003800000 */
.L_x_164:
[----:B------:R-:W4:Y:S01]  /*4df0*/  LDC.64 R10, c[0x0][0xb10] ;  /* 0x0002c400ff0a7b82 */ /* 0x000f220000000a00 */
[----:B------:R-:W3:Y:S01]  /*4e00*/  LDS.128 R16, [R16+0x150] ;  /* 0x0001500010107984 */ /* 0x000ee20000000c00 */
[----:B-1----:R-:W-:Y:S01]  /*4e10*/  ISETP.NE.AND P1, PT, R41, 0x1, PT ;  /* 0x000000012900780c */ /* 0x002fe20003f25270 */
[----:B--2---:R-:W-:Y:S01]  /*4e20*/  VIADD R0, R0, 0xd0 ;  /* 0x000000d000007836 */ /* 0x004fe20000000000 */
[----:B------:R-:W-:Y:S04]  /*4e30*/  ISETP.GE.AND P0, PT, R40, 0x1, PT ;  /* 0x000000012800780c */ /* 0x000fe80003f06270 */
[----:B------:R-:W1:Y:S01]  /*4e40*/  LDC.64 R8, c[0x0][0xb18] ;  /* 0x0002c600ff087b82 */ /* 0x000e620000000a00 */
[----:B------:R-:W-:Y:S01]  /*4e50*/  PRMT R0, RZ, 0x654, R0 ;  /* 0x00000654ff007816 */ /* 0x000fe20000000000 */
[----:B------:R-:W-:Y:S01]  /*4e60*/  @!PT LDS RZ, [RZ] ;  /* 0x00000000fffff984 */ /* 0x000fe20000000800 */
[----:B------:R-:W-:Y:S01]  /*4e70*/  @!PT LDS RZ, [RZ] ;  /* 0x00000000fffff984 */ /* 0x000fe20000000800 */
[----:B------:R-:W-:Y:S01]  /*4e80*/  @!PT LDS RZ, [RZ] ;  /* 0x00000000fffff984 */ /* 0x000fe20000000800 */
[----:B------:R-:W-:Y:S01]  /*4e90*/  @!PT LDS RZ, [RZ] ;  /* 0x00000000fffff984 */ /* 0x000fe20000000800 */
[----:B------:R2:W-:Y:S06]  /*4ea0*/  MEMBAR.ALL.CTA ;  /* 0x0000000000007992 */ /* 0x0005ec0000008000 */
[----:B--2---:R-:W2:Y:S01]  /*4eb0*/  FENCE.VIEW.ASYNC.S ;  /* 0x00000000000073c6 */ /* 0x004ea20000000000 */
[----:B------:R-:W1:Y:S08]  /*4ec0*/  @!P1 LDC R12, c[0x0][0xb20] ;  /* 0x0002c800ff0c9b82 */ /* 0x000e700000000800 */
[----:B------:R-:W1:Y:S01]  /*4ed0*/  @!P1 LDC R7, c[0x0][0xb0c] ;  /* 0x0002c300ff079b82 */ /* 0x000e620000000800 */
[----:B--2---:R2:W-:Y:S01]  /*4ee0*/  SYNCS.ARRIVE.TRANS64.RED.A1T0 RZ, [R0+URZ], RZ ;  /* 0x000000ff00ff79a7 */ /* 0x0045e200081004ff */
[----:B---3--:R-:W-:Y:S04]  /*4ef0*/  LOP3.LUT P4, RZ, R18, 0x1, RZ, 0xc0, !PT ;  /* 0x0000000112ff7812 */ /* 0x008fe8000788c0ff */
[----:B------:R-:W-:Y:S09]  /*4f00*/  P2R R101, PR, RZ, 0x10 ;  /* 0x00000010ff657803 */ /* 0x000ff20000000000 */
[----:B------:R-:W-:Y:S02]  /*4f10*/  @P4 MOV R44, R16 ;  /* 0x00000010002c4202 */ /* 0x000fe40000000f00 */
[----:B------:R-:W-:Y:S01]  /*4f20*/  @P4 LOP3.LUT R43, R17, 0xffff, RZ, 0xc0, !PT ;  /* 0x0000ffff112b4812 */ /* 0x000fe200078ec0ff */
[----:B--2-4-:R-:W-:Y:S06]  /*4f30*/  @!P0 BRA `(.L_x_85) ;  /* 0x0000000000a48947 */ /* 0x014fec0003800000 */
[----:B------:R-:W-:Y:S01]  /*4f40*/  IMAD.HI.U32 R0, R90, R39, RZ ;  /* 0x000000275a007227 */ /* 0x000fe200078e00ff */
[----:B------:R-:W-:Y:S02]  /*4f50*/  ISETP.NE.AND P0, PT, R38, 0x1, PT ;  /* 0x000000012600780c */ /* 0x000fe40003f05270 */
[----:B------:R-:W-:Y:S01]  /*4f60*/  ISETP.NE.AND P2, PT, R40, 0x1, PT ;  /* 0x000000012800780c */ /* 0x000fe20003f45270 */
[----:B------:R-:W-:Y:S01]  /*4f70*/  IMAD.HI.U32 R4, R91, R84, RZ ;  /* 0x000000545b047227 */ /* 0x000fe200078e00ff */
[----:B------:R-:W-:Y:S02]  /*4f80*/  SHF.R.U32.HI R0, RZ, R89, R0 ;  /* 0x00000059ff007219 */ /* 0x000fe40000011600 */
[----:B------:R-:W-:Y:S01]  /*4f90*/  ISETP.NE.AND P3, PT, R42, 0x1, PT ;  /* 0x000000012a00780c */ /* 0x000fe20003f65270 */
[----:B------:R-:W-:Y:S01]  /*4fa0*/  IMAD.HI.U32 R6, R43, R39, RZ ;  /* 0x000000272b067227 */ /* 0x000fe200078e00ff */
[-C--:B------:R-:W-:Y:S02]  /*4fb0*/  SHF.R.U32.HI R4, RZ, R85.reuse, R4 ;  /* 0x00000055ff047219 */ /* 0x080fe40000011604 */
[----:B------:R-:W-:Y:S01]  /*4fc0*/  SEL R0, R90, R0, !P0 ;  /* 0x000000005a007207 */ /* 0x000fe20004000000 */
[----:B------:R-:W-:Y:S01]  /*4fd0*/  IMAD.HI.U32 R5, R44, R84, RZ ;  /* 0x000000542c057227 */ /* 0x000fe200078e00ff */
[----:B------:R-:W-:Y:S03]  /*4fe0*/  SEL R4, R91, R4, !P3 ;  /* 0x000000045b047207 */ /* 0x000fe60005800000 */
[-C--:B------:R-:W-:Y:S01]  /*4ff0*/  IMAD.HI.U32 R3, R0, R36.reuse, RZ ;  /* 0x0000002400037227 */ /* 0x080fe200078e00ff */
[----:B------:R-:W-:Y:S03]  /*5000*/  SHF.R.U32.HI R5, RZ, R85, R5 ;  /* 0x00000055ff057219 */ /* 0x000fe60000011605 */
[----:B------:R-:W-:Y:S01]  /*5010*/  IMAD.HI.U32 R2, R4, R36, RZ ;  /* 0x0000002404027227 */ /* 0x000fe200078e00ff */
[----:B------:R-:W-:Y:S02]  /*5020*/  @P2 SHF.R.U32.HI R0, RZ, R37, R3 ;  /* 0x00000025ff002219 */ /* 0x000fe40000011603 */
[----:B------:R-:W-:Y:S02]  /*5030*/  SHF.R.U32.HI R3, RZ, R89, R6 ;  /* 0x00000059ff037219 */ /* 0x000fe40000011606 */
[----:B------:R-:W-:Y:S01]  /*5040*/  @P2 SHF.R.U32.HI R4, RZ, R37, R2 ;  /* 0x00000025ff042219 */ /* 0x000fe20000011602 */
[----:B------:R-:W-:Y:S01]  /*5050*/  IMAD R0, R40, R0, RZ ;  /* 0x0000000028007224 */ /* 0x000fe200078e02ff */
[----:B------:R-:W-:Y:S02]  /*5060*/  SEL R3, R43, R3, !P0 ;  /* 0x000000032b037207 */ /* 0x000fe40004000000 */
[----:B------:R-:W-:Y:S01]  /*5070*/  SEL R2, R44, R5, !P3 ;  /* 0x000000052c027207 */ /* 0x000fe20005800000 */
[----:B------:R-:W-:Y:S01]  /*5080*/  IMAD R5, R40, R4, RZ ;  /* 0x0000000428057224 */ /* 0x000fe200078e02ff */
[C---:B------:R-:W-:Y:S01]  /*5090*/  ISETP.GE.AND P0, PT, R3.reuse, R0, PT ;  /* 0x000000000300720c */ /* 0x040fe20003f06270 */
[C---:B------:R-:W-:Y:S03]  /*50a0*/  IMAD.HI.U32 R0, R3.reuse, R36, RZ ;  /* 0x0000002403007227 */ /* 0x040fe600078e00ff */
[C---:B------:R-:W-:Y:S02]  /*50b0*/  ISETP.GE.OR P0, PT, R2.reuse, R5, P0 ;  /* 0x000000050200720c */ /* 0x040fe40000706670 */
[----:B------:R-:W-:Y:S04]  /*50c0*/  SHF.R.U32.HI R0, RZ, R37, R0 ;  /* 0x00000025ff007219 */ /* 0x000fe80000011600 */
[C---:B------:R-:W-:Y:S05]  /*50d0*/  SEL R6, R3.reuse, R0, !P2 ;  /* 0x0000000003067207 */ /* 0x040fea0005000000 */
        /* <DEDUP_REMOVED lines=14> */
[----:B------:R-:W-:Y:S07]  /*51c0*/  IMAD R43, R3, R38, R43 ;  /* 0x00000026032b7224 */ /* 0x000fee00078e022b */
.L_x_85:
[----:B-1----:R-:W-:Y:S01]  /*51d0*/  @!P1 ISETP.NE.AND P0, PT, R8, 0x1, PT ;  /* 0x000000010800980c */ /* 0x002fe20003f05270 */
[----:B------:R-:W-:Y:S01]  /*51e0*/  @!P1 IMAD.HI.U32 R0, R44, R10, RZ ;  /* 0x0000000a2c009227 */ /* 0x000fe200078e00ff */
[----:B------:R-:W-:Y:S01]  /*51f0*/  @!P1 ISETP.NE.AND P2, PT, R7, 0x1, PT ;  /* 0x000000010700980c */ /* 0x000fe20003f45270 */
[----:B------:R-:W-:Y:S01]  /*5200*/  ULOP3.LUT UP0, URZ, UR52, 0x1b0, URZ, 0xc0, !UPT ;  /* 0x000001b034ff7892 */ /* 0x000fe2000f80c0ff */
[----:B------:R-:W-:Y:S01]  /*5210*/  R2UR UR42, R15 ;  /* 0x000000000f2a72ca */ /* 0x000fe200000e0000 */
[----:B------:R-:W-:Y:S01]  /*5220*/  @!P1 IMAD.HI.U32 R2, R43, R9, RZ ;  /* 0x000000092b029227 */ /* 0x000fe200078e00ff */
[----:B------:R-:W-:Y:S02]  /*5230*/  @!P1 SHF.R.U32.HI R0, RZ, R11, R0 ;  /* 0x0000000bff009219 */ /* 0x000fe40000011600 */
[----:B------:R-:W-:Y:S01]  /*5240*/  R2UR UR41, R14 ;  /* 0x000000000e2972ca */ /* 0x000fe200000e0000 */
[----:B------:R-:W-:Y:S01]  /*5250*/  VIADD R103, R103, 0x1 ;  /* 0x0000000167677836 */ /* 0x000fe20000000000 */
[----:B------:R-:W-:Y:S02]  /*5260*/  @!P1 SHF.R.U32.HI R2, RZ, R12, R2 ;  /* 0x0000000cff029219 */ /* 0x000fe40000011602 */
[----:B------:R-:W-:Y:S02]  /*5270*/  @!P1 SEL R3, R44, R0, !P2 ;  /* 0x000000002c039207 */ /* 0x000fe40005000000 */
[----:B------:R-:W-:Y:S02]  /*5280*/  @!P1 SEL R2, R43, R2, !P0 ;  /* 0x000000022b029207 */ /* 0x000fe40004000000 */
[----:B------:R-:W-:Y:S01]  /*5290*/  @P4 SHF.R.U32.HI R95, RZ, 0x10, R17 ;  /* 0x00000010ff5f4819 */ /* 0x000fe20000011611 */
[----:B------:R-:W-:Y:S02]  /*52a0*/  USHF.L.U32 UR42, UR42, 0x7, URZ ;  /* 0x000000072a2a7899 */ /* 0x000fe400080006ff */
[----:B------:R-:W-:Y:S02]  /*52b0*/  @!P1 IMAD.IADD R0, R2, 0x1, -R3 ;  /* 0x0000000102009824 */ /* 0x000fe400078e0a03 */
[----:B------:R-:W-:Y:S01]  /*52c0*/  @!P1 IMAD.IADD R2, R3, 0x1, -R2 ;  /* 0x0000000103029824 */ /* 0x000fe200078e0a02 */
[----:B------:R-:W-:Y:S01]  /*52d0*/  USHF.L.U32 UR41, UR41, 0x6, URZ ;  /* 0x0000000629297899 */ /* 0x000fe200080006ff */
[----:B------:R-:W-:Y:S02]  /*52e0*/  @!P1 IMAD R44, R0, R7, R44 ;  /* 0x00000007002c9224 */ /* 0x000fe400078e022c */
[----:B------:R-:W-:Y:S01]  /*52f0*/  @!P1 IMAD R43, R2, R8, R43 ;  /* 0x00000008022b9224 */ /* 0x000fe200078e022b */
[----:B------:R-:W-:Y:S08]  /*5300*/  BRA.U !UP0, `(.L_x_86) ;  /* 0x00000001087c7547 */ /* 0x000ff0000b800000 */
[----:B------:R-:W1:Y:S01]  /*5310*/  LDCU.64 UR8, c[0x4][0x80] ;  /* 0x01001000ff0877ac */ /* 0x000e620008000a00 */
[----:B------:R-:W-:Y:S01]  /*5320*/  MOV R2, 0x0 ;  /* 0x0000000000027802 */ /* 0x000fe20000000f00 */
[----:B------:R-:W-:Y:S02]  /*5330*/  HFMA2 R12, -RZ, RZ, 0, 5.9604644775390625e-08 ;  /* 0x00000001ff0c7431 */ /* 0x000fe400000001ff */
[----:B------:R-:W-:Y:S01]  /*5340*/  IMAD.MOV.U32 R8, RZ, RZ, 0x70 ;  /* 0x00000070ff087424 */ /* 0x000fe200078e00ff */
[----:B------:R2:W3:Y:S01]  /*5350*/  LDC.64 R14, c[0x4][R2] ;  /* 0x01000000020e7b82 */ /* 0x0004e20000000a00 */
[----:B------:R-:W4:Y:S01]  /*5360*/  LDCU.64 UR6, c[0x4][0x88] ;  /* 0x01001100ff0677ac */ /* 0x000f220008000a00 */
[----:B------:R-:W-:Y:S01]  /*5370*/  IMAD.MOV.U32 R13, RZ, RZ, RZ ;  /* 0x000000ffff0d7224 */ /* 0x000fe200078e00ff */
[----:B------:R-:W2:Y:S01]  /*5380*/  LDCU.64 UR4, c[0x4][0x8] ;  /* 0x01000100ff0477ac */ /* 0x000ea20008000a00 */
[----:B-1----:R-:W-:Y:S01]  /*5390*/  MOV R5, UR9 ;  /* 0x0000000900057c02 */ /* 0x002fe20008000f00 */
[----:B------:R-:W-:Y:S01]  /*53a0*/  IMAD.U32 R4, RZ, RZ, UR8 ;  /* 0x00000008ff047e24 */ /* 0x000fe2000f8e00ff */
[----:B----4-:R-:W-:Y:S01]  /*53b0*/  MOV R7, UR7 ;  /* 0x0000000700077c02 */ /* 0x010fe20008000f00 */
[----:B------:R-:W-:Y:S01]  /*53c0*/  IMAD.U32 R6, RZ, RZ, UR6 ;  /* 0x00000006ff067e24 */ /* 0x000fe2000f8e00ff */
[----:B--2---:R-:W-:Y:S01]  /*53d0*/  MOV R11, UR5 ;  /* 0x00000005000b7c02 */ /* 0x004fe20008000f00 */
[----:B------:R-:W-:Y:S02]  /*53e0*/  IMAD.U32 R10, RZ, RZ, UR4 ;  /* 0x00000004ff0a7e24 */ /* 0x000fe4000f8e00ff */
[----:B------:R-:W-:Y:S07]  /*53f0*/  LEPC R20, `(.L_x_87) ;  /* 0x000000001014794e */ /* 0x000fee0000000000 */
[----:B---3-5:R-:W-:Y:S05]  /*5400*/  CALL.ABS.NOINC R14 ;  /* 0x000000000e007343 */ /* 0x028fea0003c00000 */
.L_x_87:
[----:B------:R-:W1:Y:S01]  /*5410*/  LDCU.64 UR8, c[0x4][0x80] ;  /* 0x01001000ff0877ac */ /* 0x000e620008000a00 */
[----:B------:R-:W2:Y:S01]  /*5420*/  LDC.64 R2, c[0x4][R2] ;  /* 0x0100000002027b82 */ /* 0x000ea20000000a00 */
[----:B------:R-:W-:Y:S02]  /*5430*/  HFMA2 R12, -RZ, RZ, 0, 5.9604644775390625e-08 ;  /* 0x00000001ff0c7431 */ /* 0x000fe400000001ff */
[----:B------:R-:W-:Y:S02]  /*5440*/  IMAD.MOV.U32 R8, RZ, RZ, 0x70 ;  /* 0x00000070ff087424 */ /* 0x000fe400078e00ff */
[----:B------:R-:W-:Y:S01]  /*5450*/  IMAD.MOV.U32 R13, RZ, RZ, RZ ;  /* 0x000000ffff0d7224 */ /* 0x000fe200078e00ff */
[----:B------:R-:W3:Y:S01]  /*5460*/  LDCU.64 UR6, c[0x4][0x88] ;  /* 0x01001100ff0677ac */ /* 0x000ee20008000a00 */
[----:B------:R-:W4:Y:S01]  /*5470*/  LDCU.64 UR4, c[0x4][0x8] ;  /* 0x01000100ff0477ac */ /* 0x000f220008000a00 */
[----:B-1----:R-:W-:Y:S02]  /*5480*/  MOV R4, UR8 ;  /* 0x0000000800047c02 */ /* 0x002fe40008000f00 */
[----:B------:R-:W-:Y:S02]  /*5490*/  MOV R5, UR9 ;  /* 0x0000000900057c02 */ /* 0x000fe40008000f00 */
[----:B---3--:R-:W-:Y:S01]  /*54a0*/  MOV R7, UR7 ;  /* 0x0000000700077c02 */ /* 0x008fe20008000f00 */
[----:B------:R-:W-:Y:S01]  /*54b0*/  IMAD.U32 R6, RZ, RZ, UR6 ;  /* 0x00000006ff067e24 */ /* 0x000fe2000f8e00ff */
[----:B----4-:R-:W-:Y:S01]  /*54c0*/  MOV R11, UR5 ;  /* 0x00000005000b7c02 */ /* 0x010fe20008000f00 */
[----:B------:R-:W-:Y:S02]  /*54d0*/  IMAD.U32 R10, RZ, RZ, UR4 ;  /* 0x00000004ff0a7e24 */ /* 0x000fe4000f8e00ff */
[----:B------:R-:W-:Y:S07]  /*54e0*/  LEPC R20, `(.L_x_86) ;  /* 0x000000001014794e */ /* 0x000fee0000000000 */
[----:B--2---:R-:W-:Y:S05]  /*54f0*/  CALL.ABS.NOINC R2 ;  /* 0x0000000002007343 */ /* 0x004fea0003c00000 */
.L_x_86:
[----:B------:R-:W-:Y:S01]  /*5500*/  ISETP.NE.U32.AND P4, PT, R82, RZ, PT ;  /* 0x000000ff5200720c */ /* 0x000fe20003f85070 */
[----:B------:R-:W-:Y:S01]  /*5510*/  UISETP.NE.AND UP2, UPT, UR53, URZ, UPT ;  /* 0x000000ff3500728c */ /* 0x000fe2000bf45270 */
[----:B------:R-:W-:Y:S01]  /*5520*/  ISETP.NE.U32.AND P2, PT, RZ, UR38, PT ;  /* 0x00000026ff007c0c */ /* 0x000fe2000bf45070 */
[----:B------:R-:W-:Y:S01]  /*5530*/  UISETP.NE.U32.AND UP1, UPT, UR44, URZ, UPT ;  /* 0x000000ff2c00728c */ /* 0x000fe2000bf25070 */
[----:B------:R-:W-:Y:S01]  /*5540*/  ISETP.NE.AND.EX P4, PT, R83, RZ, PT, P4 ;  /* 0x000000ff5300720c */ /* 0x000fe20003f85340 */
[----:B------:R-:W-:Y:S01]  /*5550*/  UPLOP3.LUT UP0, UPT, UPT, UPT, UPT, 0x40, 0x4 ;  /* 0x000000000004789c */ /* 0x000fe20003f0e870 */
[----:B------:R-:W-:Y:S01]  /*5560*/  ISETP.NE.AND.EX P2, PT, RZ, UR39, PT, P2 ;  /* 0x00000027ff007c0c */ /* 0x000fe2000bf45320 */
[----:B------:R-:W-:Y:S01]  /*5570*/  UISETP.NE.AND.EX UP1, UPT, UR45, URZ, UPT, UP1 ;  /* 0x000000ff2d00728c */ /* 0x000fe2000bf25310 */
[----:B------:R-:W-:Y:S04]  /*5580*/  PLOP3.LUT P1, PT, PT, PT, UP2, 0x80, 0x8 ;  /* 0x000000000008781c */ /* 0x000fe80003f2f028 */
[----:B------:R-:W-:Y:S06]  /*5590*/  @UP2 UPLOP3.LUT UP0, UPT, UPT, UPT, UP1, 0x80, 0x8 ;  /* 0x000000000008289c */ /* 0x000fec0003f0f010 */
[----:B------:R-:W-:Y:S01]  /*55a0*/  PLOP3.LUT P0, PT, PT, PT, UP0, 0x80, 0x8 ;  /* 0x000000000008781c */ /* 0x000fe20003f0f008 */
[----:B------:R-:W-:Y:S01]  /*55b0*/  @!UPT UIADD3 URZ, UPT, UPT, URZ, URZ, URZ ;  /* 0x000000fffffff290 */ /* 0x000fe2000fffe0ff */
[----:B------:R-:W-:Y:S11]  /*55c0*/  BRA.U !UP1, `(.L_x_88) ;  /* 0x0000000109387547 */ /* 0x000ff6000b800000 */
[----:B------:R-:W-:Y:S01]  /*55d0*/  UISETP.NE.U32.AND UP0, UPT, UR38, URZ, UPT ;  /* 0x000000ff2600728c */ /* 0x000fe2000bf05070 */
[----:B------:R-:W-:Y:S02]  /*55e0*/  HFMA2 R0, -RZ, RZ, 0, 5.9604644775390625e-08 ;  /* 0x00000001ff007431 */ /* 0x000fe400000001ff */
[----:B------:R-:W-:Y:S01]  /*55f0*/  IMAD.MOV.U32 R88, RZ, RZ, 0x1 ;  /* 0x00000001ff587424 */ /* 0x000fe200078e00ff */
[----:B------:R-:W-:Y:S06]  /*5600*/  UISETP.NE.AND.EX UP0, UPT, UR39, URZ, UPT, UP0 ;  /* 0x000000ff2700728c */ /* 0x000fec000bf05300 */
[----:B------:R-:W-:Y:S05]  /*5610*/  PLOP3.LUT P3, PT, PT, PT, UP0, 0x80, 0x8 ;  /* 0x000000000008781c */ /* 0x000fea0003f6f008 */
[----:B------:R-:W1:Y:S01]  /*5620*/  @UP0 LDCU.64 UR6, c[0x0][0x888] ;  /* 0x00011100ff0607ac */ /* 0x000e620008000a00 */
[----:B------:R-:W-:Y:S07]  /*5630*/  @UP0 UIMAD UR4, UR36, UR44, URZ ;  /* 0x0000002c240402a4 */ /* 0x000fee000f8e02ff */
[----:B------:R-:W-:Y:S01]  /*5640*/  @!P3 PRMT R88, R0, 0x7610, R88 ;  /* 0x000076100058b816 */ /* 0x000fe20000000058 */
[----:B-1----:R-:W-:Y:S03]  /*5650*/  @UP0 UIMAD.WIDE UR6, UR4, 0x4, UR6 ;  /* 0x00000004040608a5 */ /* 0x002fe6000f8e0206 */
[----:B------:R-:W1:Y:S03]  /*5660*/  @!UP0 LDCU UR4, c[0x0][0x880] ;  /* 0x00011000ff0487ac */ /* 0x000e660008000800 */
[----:B------:R-:W-:Y:S01]  /*5670*/  IMAD.U32 R2, RZ, RZ, UR6 ;  /* 0x00000006ff027e24 */ /* 0x000fe2000f8e00ff */
[----:B------:R-:W-:Y:S05]  /*5680*/  MOV R3, UR7 ;  /* 0x0000000700037c02 */ /* 0x000fea0008000f00 */
[----:B-----5:R2:W5:Y:S02]  /*5690*/  @P3 LDG.E R49, desc[UR46][R2.64] ;  /* 0x0000002e02313981 */ /* 0x020564000c1e1900 */
[----:B-12---:R-:W-:Y:S02]  /*56a0*/  @!P3 IMAD.U32 R49, RZ, RZ, UR4 ;  /* 0x00000004ff31be24 */ /* 0x006fe4000f8e00ff */
.L_x_88:
[----:B------:R-:W-:Y:S05]  /*56b0*/  @!P4 BRA `(.L_x_89) ;  /* 0x000000000020c947 */ /* 0x000fea0003800000 */
[----:B------:R-:W-:Y:S04]  /*56c0*/  ISETP.NE.U32.AND P3, PT, R80, RZ, PT ;  /* 0x000000ff5000720c */ /* 0x000fe80003f65070 */
[----:B------:R-:W-:Y:S11]  /*56d0*/  ISETP.NE.AND.EX P3, PT, R81, RZ, PT, P3 ;  /* 0x000000ff5100720c */ /* 0x000ff60003f65330 */
[----:B------:R-:W-:Y:S02]  /*56e0*/  @!UPT UIADD3 URZ, UPT, UPT, URZ, URZ, URZ ;  /* 0x000000fffffff290 */ /* 0x000fe4000fffe0ff */
[----:B------:R-:W1:Y:S01]  /*56f0*/  @P3 LDC.64 R2, c[0x0][0x8a8] ;  /* 0x00022a00ff023b82 */ /* 0x000e620000000a00 */
[----:B------:R-:W-:Y:S04]  /*5700*/  @P3 IMAD R0, R82, UR36, RZ ;  /* 0x0000002452003c24 */ /* 0x000fe8000f8e02ff */
[----:B-1----:R-:W-:Y:S05]  /*5710*/  @P3 IMAD.WIDE R2, R0, 0x4, R2 ;  /* 0x0000000400023825 */ /* 0x002fea00078e0202 */
[----:B-----5:R1:W5:Y:S02]  /*5720*/  @P3 LDG.E R47, desc[UR46][R2.64] ;  /* 0x0000002e022f3981 */ /* 0x020364000c1e1900 */
[----:B-1----:R-:W2:Y:S02]  /*5730*/  @!P3 LDC R47, c[0x0][0x8a0] ;  /* 0x00022800ff2fbb82 */ /* 0x002ea40000000800 */
.L_x_89:
[----:B-----5:R-:W-:Y:S01]  /*5740*/  FSETP.NEU.AND P3, PT, R49, RZ, PT ;  /* 0x000000ff3100720b */ /* 0x020fe20003f6d000 */
[----:B------:R-:W-:Y:S01]  /*5750*/  ULOP3.LUT UR4, UR51, 0x1, URZ, 0x3c, !UPT ;  /* 0x0000000133047892 */ /* 0x000fe2000f8e3cff */
[----:B------:R-:W-:Y:S01]  /*5760*/  SEL R4, RZ, 0xffffffff, P2 ;  /* 0xffffffffff047807 */ /* 0x000fe20001000000 */
[----:B------:R-:W-:Y:S01]  /*5770*/  IMAD.U32 R72, RZ, RZ, UR56 ;  /* 0x00000038ff487e24 */ /* 0x000fe2000f8e00ff */
[----:B------:R-:W-:Y:S01]  /*5780*/  @P1 LOP3.LUT P2, RZ, R88, 0xff, RZ, 0xc0, !PT ;  /* 0x000000ff58ff1812 */ /* 0x000fe2000784c0ff */
[----:B------:R-:W-:Y:S01]  /*5790*/  IMAD.SHL.U32 R106, R94, 0x10, RZ ;  /* 0x000000105e6a7824 */ /* 0x000fe200078e00ff */
[----:B------:R-:W-:Y:S01]  /*57a0*/  @P1 SEL R0, RZ, 0xffffffff, P3 ;  /* 0xffffffffff001807 */ /* 0x000fe20001800000 */
[----:B------:R-:W-:Y:S01]  /*57b0*/  IMAD.U32 R107, RZ, RZ, UR4 ;  /* 0x00000004ff6b7e24 */ /* 0x000fe2000f8e00ff */
[----:B------:R-:W-:Y:S01]  /*57c0*/  LEA R73, R45, UR48, 0x3 ;  /* 0x000000302d497c11 */ /* 0x000fe2000f8e18ff */
[----:B------:R-:W-:Y:S01]  /*57d0*/  IMAD.SHL.U32 R72, R72, 0x2000, RZ ;  /* 0x0000200048487824 */ /* 0x000fe200078e00ff */
[----:B------:R-:W-:Y:S01]  /*57e0*/  @P0 SEL R0, R4, R0, !P2 ;  /* 0x0000000004000207 */ /* 0x000fe20005000000 */
[----:B------:R-:W-:Y:S01]  /*57f0*/  IMAD.SHL.U32 R105, R93, 0x10, RZ ;  /* 0x000000105d697824 */ /* 0x000fe200078e00ff */
[----:B------:R-:W-:Y:S01]  /*5800*/  PLOP3.LUT P2, PT, PT, PT, UP1, 0x80, 0x8 ;  /* 0x000000000008781c */ /* 0x000fe20003f4f018 */
[----:B------:R-:W-:Y:S01]  /*5810*/  IMAD.IADD R67, R99, 0x1, R72 ;  /* 0x0000000163437824 */ /* 0x000fe200078e0248 */
[----:B------:R-:W-:Y:S01]  /*5820*/  @P1 LOP3.LUT R0, R0, 0x1, RZ, 0xc0, !PT ;  /* 0x0000000100001812 */ /* 0x000fe200078ec0ff */
[----:B------:R-:W-:Y:S01]  /*5830*/  BSSY B1, `(.L_x_90) ;  /* 0x0000039000017945 */ /* 0x000fe20003800000 */
[----:B------:R-:W-:Y:S01]  /*5840*/  LOP3.LUT P4, R102, R88, 0xff, RZ, 0xc0, !PT ;  /* 0x000000ff58667812 */ /* 0x000fe2000788c0ff */
[----:B------:R-:W-:Y:S01]  /*5850*/  IMAD.IADD R66, R67, 0x1, R106 ;  /* 0x0000000143427824 */ /* 0x000fe200078e026a */
[----:B------:R-:W-:Y:S01]  /*5860*/  ISETP.NE.U32.OR P5, PT, R0, 0x1, !P1 ;  /* 0x000000010000780c */ /* 0x000fe20004fa5470 */
[----:B------:R-:W-:Y:S01]  /*5870*/  IMAD.U32 R0, RZ, RZ, UR56 ;  /* 0x00000038ff007e24 */ /* 0x000fe2000f8e00ff */
[----:B------:R-:W-:Y:S01]  /*5880*/  SEL R3, RZ, 0xffffffff, P3 ;  /* 0xffffffffff037807 */ /* 0x000fe20001800000 */
[----:B------:R-:W-:Y:S01]  /*5890*/  IMAD.MOV.U32 R75, RZ, RZ, 0x1 ;  /* 0x00000001ff4b7424 */ /* 0x000fe200078e00ff */
[----:B------:R-:W-:Y:S01]  /*58a0*/  P2R R104, PR, RZ, 0x20 ;  /* 0x00000020ff687803 */ /* 0x000fe20000000000 */
[----:B------:R-:W-:Y:S01]  /*58b0*/  IMAD R48, R45, 0x40, R46 ;  /* 0x000000402d307824 */ /* 0x000fe200078e022e */
[----:B------:R-:W-:Y:S01]  /*58c0*/  LEA R0, R0, UR48, 0x3 ;  /* 0x0000003000007c11 */ /* 0x000fe2000f8e18ff */
[----:B------:R-:W-:Y:S01]  /*58d0*/  IMAD.U32 R74, RZ, RZ, UR56 ;  /* 0x00000038ff4a7e24 */ /* 0x000fe2000f8e00ff */
[----:B------:R-:W-:Y:S02]  /*58e0*/  @P2 SEL R3, R4, R3, !P4 ;  /* 0x0000000304032207 */ /* 0x000fe40006000000 */
[----:B------:R-:W-:Y:S02]  /*58f0*/  CS2R R78, SRZ ;  /* 0x00000000004e7805 */ /* 0x000fe4000001ff00 */
[----:B------:R-:W-:Y:S02]  /*5900*/  CS2R R76, SRZ ;  /* 0x00000000004c7805 */ /* 0x000fe4000001ff00 */
[----:B------:R-:W-:Y:S02]  /*5910*/  CS2R R70, SRZ ;  /* 0x0000000000467805 */ /* 0x000fe4000001ff00 */
[----:B------:R-:W-:Y:S02]  /*5920*/  LOP3.LUT R3, R3, 0x1, RZ, 0xc0, !PT ;  /* 0x0000000103037812 */ /* 0x000fe400078ec0ff */
[----:B------:R-:W-:Y:S02]  /*5930*/  CS2R R68, SRZ ;  /* 0x0000000000447805 */ /* 0x000fe4000001ff00 */
[----:B------:R-:W-:Y:S02]  /*5940*/  @P5 SHF.L.U32 R2, R107, 0x1f, RZ ;  /* 0x0000001f6b025819 */ /* 0x000fe400000006ff */
[----:B------:R-:W-:Y:S02]  /*5950*/  CS2R R62, SRZ ;  /* 0x00000000003e7805 */ /* 0x000fe4000001ff00 */
[----:B------:R-:W-:Y:S02]  /*5960*/  ISETP.NE.U32.AND P2, PT, R3, 0x1, PT ;  /* 0x000000010300780c */ /* 0x000fe40003f45070 */
[----:B------:R-:W-:Y:S01]  /*5970*/  CS2R R60, SRZ ;  /* 0x00000000003c7805 */ /* 0x000fe2000001ff00 */
[----:B------:R1:W3:Y:S01]  /*5980*/  @P5 SYNCS.PHASECHK.TRANS64.TRYWAIT P1, [R0+URZ+0x80], R2 ;  /* 0x00008002000055a7 */ /* 0x0002e200080211ff */
[----:B------:R-:W-:Y:S02]  /*5990*/  CS2R R58, SRZ ;  /* 0x00000000003a7805 */ /* 0x000fe4000001ff00 */
[----:B------:R-:W-:Y:S02]  /*59a0*/  P2R R108, PR, RZ, 0x4 ;  /* 0x00000004ff6c7803 */ /* 0x000fe40000000000 */
[----:B------:R-:W-:Y:S01]  /*59b0*/  CS2R R56, SRZ ;  /* 0x0000000000387805 */ /* 0x000fe2000001ff00 */
[----:B------:R-:W-:Y:S02]  /*59c0*/  IMAD.IADD R65, R67, 0x1, R105 ;  /* 0x0000000143417824 */ /* 0x000fe400078e0269 */
[----:B------:R-:W-:Y:S01]  /*59d0*/  IMAD.IADD R64, R98, 0x1, R66 ;  /* 0x0000000162407824 */ /* 0x000fe200078e0242 */
[----:B-1----:R-:W-:Y:S04]  /*59e0*/  SHF.L.U32 R2, R97, 0x1f, RZ ;  /* 0x0000001f61027819 */ /* 0x002fe800000006ff */
[----:B------:R1:W4:Y:S01]  /*59f0*/  SYNCS.PHASECHK.TRANS64.TRYWAIT P0, [R73+URZ+0xe0], R2 ;  /* 0x0000e002490075a7 */ /* 0x00032200080011ff */
[----:B---3--:R-:W-:Y:S01]  /*5a00*/  @P5 SEL R75, RZ, 0x1, !P1 ;  /* 0x00000001ff4b5807 */ /* 0x008fe20004800000 */
[----:B-1----:R-:W-:Y:S06]  /*5a10*/  @!P5 BRA `(.L_x_91) ;  /* 0x000000000068d947 */ /* 0x002fec0003800000 */
[----:B------:R-:W-:Y:S01]  /*5a20*/  ISETP.NE.AND P1, PT, R75, RZ, PT ;  /* 0x000000ff4b00720c */ /* 0x000fe20003f25270 */
[----:B------:R-:W-:Y:S01]  /*5a30*/  BSSY B0, `(.L_x_92) ;  /* 0x000000d000007945 */ /* 0x000fe20003800000 */
[----:B------:R-:W-:Y:S02]  /*5a40*/  CS2R R58, SRZ ;  /* 0x00000000003a7805 */ /* 0x000fe4000001ff00 */
[----:B------:R-:W-:Y:S02]  /*5a50*/  CS2R R56, SRZ ;  /* 0x0000000000387805 */ /* 0x000fe4000001ff00 */
[----:B------:R-:W-:Y:S02]  /*5a60*/  CS2R R62, SRZ ;  /* 0x00000000003e7805 */ /* 0x000fe4000001ff00 */
[----:B------:R-:W-:Y:S02]  /*5a70*/  CS2R R60, SRZ ;  /* 0x00000000003c7805 */ /* 0x000fe4000001ff00 */
[----:B------:R-:W-:Y:S02]  /*5a80*/  CS2R R70, SRZ ;  /* 0x0000000000467805 */ /* 0x000fe4000001ff00 */
[----:B------:R-:W-:Y:S02]  /*5a90*/  CS2R R68, SRZ ;  /* 0x0000000000447805 */ /* 0x000fe4000001ff00 */
[----:B------:R-:W-:Y:S02]  /*5aa0*/  CS2R R78, SRZ ;  /* 0x00000000004e7805 */ /* 0x000fe4000001ff00 */
[----:B------:R-:W-:Y:S01]  /*5ab0*/  CS2R R76, SRZ ;  /* 0x00000000004c7805 */ /* 0x000fe2000001ff00 */
[----:B------:R-:W-:Y:S06]  /*5ac0*/  @P1 BRA `(.L_x_93) ;  /* 0x00000000000c1947 */ /* 0x000fec0003800000 */
[----:B------:R-:W-:Y:S04]  /*5ad0*/  SHF.L.U32 R3, R107, 0x1f, RZ ;  /* 0x0000001f6b037819 */ /* 0x000fe800000006ff */
[----:B------:R-:W1:Y:S02]  /*5ae0*/  SYNCS.PHASECHK.TRANS64.TRYWAIT P1, [R0+URZ+0x80], R3 ;  /* 0x00008003000075a7 */ /* 0x000e6400080211ff */
[----:B-1----:R-:W-:Y:S05]  /*5af0*/  @!P1 BRA `(.L_x_94) ;  /* 0x0000002400a89947 */ /* 0x002fea0003800000 */
.L_x_93:
[----:B------:R-:W-:Y:S05]  /*5b00*/  BSYNC B0 ;  /* 0x0000000000007941 */ /* 0x000fea0003800000 */
.L_x_92:
[----:B------:R-:W-:Y:S01]  /*5b10*/  ISETP.NE.AND P1, PT, R108, RZ, PT ;  /* 0x000000ff6c00720c */ /* 0x000fe20003f25270 */
[----:B------:R-:W-:Y:S04]  /*5b20*/  UIADD3 UR5, UPT, UPT, UR56, 0x1, URZ ;  /* 0x0000000138057890 */ /* 0x000fe8000fffe0ff */
[----:B------:R-:W-:Y:S04]  /*5b30*/  UISETP.NE.AND UP0, UPT, UR5, 0x3, UPT ;  /* 0x000000030500788c */ /* 0x000fe8000bf05270 */
[----:B------:R-:W-:Y:S02]  /*5b40*/  USEL UR4, URZ, 0x1, UP0 ;  /* 0x00000001ff047887 */ /* 0x000fe40008000000 */
[----:B------:R-:W-:Y:S02]  /*5b50*/  USEL UR5, UR5, URZ, UP0 ;  /* 0x000000ff05057287 */ /* 0x000fe40008000000 */
[----:B------:R3:W1:Y:S02]  /*5b60*/  @P1 LDS.128 R56, [R67] ;  /* 0x0000000043381984 */ /* 0x0006640000000c00 */
[----:B------:R-:W-:Y:S02]  /*5b70*/  LOP3.LUT R107, R107, UR4, RZ, 0x3c, !PT ;  /* 0x000000046b6b7c12 */ /* 0x000fe4000f8e3cff */
[----:B------:R3:W1:Y:S01]  /*5b80*/  @P1 LDS.128 R60, [R66+0x10] ;  /* 0x00001000423c1984 */ /* 0x0006620000000c00 */
[----:B------:R-:W-:Y:S03]  /*5b90*/  IMAD.U32 R74, RZ, RZ, UR5 ;  /* 0x00000005ff4a7e24 */ /* 0x000fe6000f8e00ff */
[----:B------:R3:W1:Y:S04]  /*5ba0*/  @P1 LDS.128 R68, [R65+0x20] ;  /* 0x0000200041441984 */ /* 0x0006680000000c00 */
[----:B------:R3:W1:Y:S02]  /*5bb0*/  @P1 LDS.128 R76, [R64+0x10] ;  /* 0x00001000404c1984 */ /* 0x0006640000000c00 */
.L_x_91:
[----:B------:R-:W-:Y:S05]  /*5bc0*/  BSYNC B1 ;  /* 0x0000000000017941 */ /* 0x000fea0003800000 */
.L_x_90:
[----:B-1----:R-:W-:Y:S04]  /*5bd0*/  SHF.R.U32.HI R0, RZ, 0x15, R48 ;  /* 0x00000015ff007819 */ /* 0x002fe80000011630 */
[----:B------:R-:W-:Y:S01]  /*5be0*/  LOP3.LUT P1, RZ, R0, 0x3, R92, 0x48, !PT ;  /* 0x0000000300ff7812 */ /* 0x000fe2000782485c */
[----:B------:R-:W-:Y:S01]  /*5bf0*/  @!UPT UIADD3 URZ, UPT, UPT, URZ, URZ, URZ ;  /* 0x000000fffffff290 */ /* 0x000fe2000fffe0ff */
[----:B----4-:R-:W-:Y:S11]  /*5c00*/  @P0 BRA `(.L_x_95) ;  /* 0x0000000000080947 */ /* 0x010ff60003800000 */
[----:B------:R-:W1:Y:S02]  /*5c10*/  SYNCS.PHASECHK.TRANS64.TRYWAIT P0, [R73+URZ+0xe0], R2 ;  /* 0x0000e002490075a7 */ /* 0x000e6400080011ff */
[----:B-1----:R-:W-:Y:S05]  /*5c20*/  @!P0 BRA `(.L_x_96) ;  /* 0x0000002400708947 */ /* 0x002fea0003800000 */
.L_x_95:
[----:B------:R-:W-:Y:S05]  /*5c30*/  @!P1 BRA `(.L_x_97) ;  /* 0x0000000000409947 */ /* 0x000fea0003800000 */
[----:B------:R-:W4:Y:S01]  /*5c40*/  LDCU.64 UR8, c[0x4][0x70] ;  /* 0x01000e00ff0877ac */ /* 0x000f220008000a00 */
[----:B------:R-:W-:Y:S01]  /*5c50*/  MOV R3, 0x0 ;  /* 0x0000000000037802 */ /* 0x000fe20000000f00 */
[----:B------:R-:W-:Y:S02]  /*5c60*/  HFMA2 R12, -RZ, RZ, 0, 5.9604644775390625e-08 ;  /* 0x00000001ff0c7431 */ /* 0x000fe400000001ff */
[----:B------:R-:W-:Y:S02]  /*5c70*/  IMAD.MOV.U32 R8, RZ, RZ, 0x192 ;  /* 0x00000192ff087424 */ /* 0x000fe400078e00ff */
[----:B------:R-:W-:Y:S01]  /*5c80*/  IMAD.MOV.U32 R13, RZ, RZ, RZ ;  /* 0x000000ffff0d7224 */ /* 0x000fe200078e00ff */
[----:B------:R-:W5:Y:S01]  /*5c90*/  LDCU.64 UR6, c[0x4][0x78] ;  /* 0x01000f00ff0677ac */ /* 0x000f620008000a00 */
[----:B-1----:R-:W1:Y:S01]  /*5ca0*/  LDC.64 R2, c[0x4][R3] ;  /* 0x0100000003027b82 */ /* 0x002e620000000a00 */
[----:B------:R-:W2:Y:S01]  /*5cb0*/  LDCU.64 UR4, c[0x4][0x10] ;  /* 0x01000200ff0477ac */ /* 0x000ea20008000a00 */
[----:B----4-:R-:W-:Y:S01]  /*5cc0*/  MOV R5, UR9 ;  /* 0x0000000900057c02 */ /* 0x010fe20008000f00 */
[----:B------:R-:W-:Y:S01]  /*5cd0*/  IMAD.U32 R4, RZ, RZ, UR8 ;  /* 0x00000008ff047e24 */ /* 0x000fe2000f8e00ff */
[----:B-----5:R-:W-:Y:S01]  /*5ce0*/  MOV R7, UR7 ;  /* 0x0000000700077c02 */ /* 0x020fe20008000f00 */
[----:B------:R-:W-:Y:S01]  /*5cf0*/  IMAD.U32 R6, RZ, RZ, UR6 ;  /* 0x00000006ff067e24 */ /* 0x000fe2000f8e00ff */
[----:B--2---:R-:W-:Y:S01]  /*5d00*/  MOV R11, UR5 ;  /* 0x00000005000b7c02 */ /* 0x004fe20008000f00 */
[----:B------:R-:W-:Y:S02]  /*5d10*/  IMAD.U32 R10, RZ, RZ, UR4 ;  /* 0x00000004ff0a7e24 */ /* 0x000fe4000f8e00ff */
[----:B------:R-:W-:Y:S07]  /*5d20*/  LEPC R20, `(.L_x_97) ;  /* 0x000000001014794e */ /* 0x000fee0000000000 */
[----:B-1-3--:R-:W-:Y:S05]  /*5d30*/  CALL.ABS.NOINC R2 ;  /* 0x0000000002007343 */ /* 0x00afea0003c00000 */
.L_x_97:
[----:B------:R-:W-:Y:S05]  /*5d40*/  WARPSYNC.ALL ;  /* 0x0000000000007948 */ /* 0x000fea0003800000 */
[----:B------:R-:W-:Y:S01]  /*5d50*/  R2UR UR4, R48 ;  /* 0x00000000300472ca */ /* 0x000fe200000e0000 */
[--C-:B------:R-:W-:Y:S01]  /*5d60*/  HADD2.F32 R50, -RZ, R56.reuse.H0_H0 ;  /* 0x20000038ff327230 */ /* 0x100fe20000004100 */
[----:B------:R-:W-:Y:S01]  /*5d70*/  ISETP.NE.AND P0, PT, R100, RZ, PT ;  /* 0x000000ff6400720c */ /* 0x000fe20003f05270 */
[----:B------:R-:W-:Y:S01]  /*5d80*/  HADD2.F32 R51, -RZ, R56.H1_H1 ;  /* 0x30000038ff337230 */ /* 0x000fe20000004100 */
[----:B------:R-:W-:Y:S01]  /*5d90*/  BSSY.RECONVERGENT B0, `(.L_x_98) ;  /* 0x0000083000007945 */ /* 0x000fe20003800200 */
[--C-:B------:R-:W-:Y:S08]  /*5da0*/  HADD2.F32 R52, -RZ, R57.reuse.H0_H0 ;  /* 0x20000039ff347230 */ /* 0x100ff00000004100 */
[----:B------:R-:W2:Y:S02]  /*5db0*/  LDTM.x32 R4, tmem[UR4] ;  /* 0x00000004000479ee */ /* 0x000ea400082c0000 */
[C---:B--2---:R-:W-:Y:S01]  /*5dc0*/  FMUL R0, R47.reuse, R4 ;  /* 0x000000042f007220 */ /* 0x044fe20000400000 */
[C---:B-1----:R-:W-:Y:S01]  /*5dd0*/  FMUL R2, R47.reuse, R5 ;  /* 0x000000052f027220 */ /* 0x042fe20000400000 */
[C---:B------:R-:W-:Y:S01]  /*5de0*/  FMUL R4, R47.reuse, R8 ;  /* 0x000000082f047220 */ /* 0x040fe20000400000 */
[----:B------:R-:W-:Y:S01]  /*5df0*/  FMUL R3, R47, R6 ;  /* 0x000000062f037220 */ /* 0x000fe20000400000 */
[C---:B------:R-:W-:Y:S01]  /*5e00*/  FFMA R0, R49.reuse, R50, R0 ;  /* 0x0000003231007223 */ /* 0x040fe20000000000 */
[----:B------:R-:W-:Y:S01]  /*5e10*/  FFMA R2, R49, R51, R2 ;  /* 0x0000003331027223 */ /* 0x000fe20000000002 */
[C---:B------:R-:W-:Y:S01]  /*5e20*/  FMUL R5, R47.reuse, R9 ;  /* 0x000000092f057220 */ /* 0x040fe20000400000 */
        /* <DEDUP_REMOVED lines=16> */
[----:B------:R-:W-:Y:S02]  /*5f30*/  HADD2.F32 R32, -RZ, R57.H1_H1 ;  /* 0x30000039ff207230 */ /* 0x000fe40000004100 */
[C---:B------:R-:W-:Y:S01]  /*5f40*/  FMUL R26, R47.reuse, R30 ;  /* 0x0000001e2f1a7220 */ /* 0x040fe20000400000 */
[----:B------:R-:W-:Y:S01]  /*5f50*/  FMUL R29, R47, R33 ;  /* 0x000000212f1d7220 */ /* 0x000fe20000400000 */
[--C-:B------:R-:W-:Y:S02]  /*5f60*/  HADD2.F32 R33, -RZ, R58.reuse.H0_H0 ;  /* 0x2000003aff217230 */ /* 0x100fe40000004100 */
[----:B------:R-:W-:Y:S01]  /*5f70*/  FFMA R3, R49, R52, R3 ;  /* 0x0000003431037223 */ /* 0x000fe20000000003 */
[C---:B------:R-:W-:Y:S01]  /*5f80*/  FMUL R7, R47.reuse, R7 ;  /* 0x000000072f077220 */ /* 0x040fe20000400000 */
[----:B------:R-:W-:Y:S01]  /*5f90*/  FMUL R30, R47, R34 ;  /* 0x000000222f1e7220 */ /* 0x000fe20000400000 */
[----:B------:R-:W-:Y:S01]  /*5fa0*/  HADD2.F32 R34, -RZ, R58.H1_H1 ;  /* 0x3000003aff227230 */ /* 0x000fe20000004100 */
[----:B------:R-:W-:Y:S01]  /*5fb0*/  F2FP.F16.F32.PACK_AB R52, R2, R0 ;  /* 0x000000000234723e */ /* 0x000fe200000000ff */
[--C-:B------:R-:W-:Y:S02]  /*5fc0*/  HADD2.F32 R0, -RZ, R59.reuse.H0_H0 ;  /* 0x2000003bff007230 */ /* 0x100fe40000004100 */
[C---:B------:R-:W-:Y:S01]  /*5fd0*/  FFMA R7, R49.reuse, R32, R7 ;  /* 0x0000002031077223 */ /* 0x040fe20000000007 */
[----:B------:R-:W-:Y:S02]  /*5fe0*/  HADD2.F32 R2, -RZ, R59.H1_H1 ;  /* 0x3000003bff027230 */ /* 0x000fe40000004100 */
[C---:B------:R-:W-:Y:S01]  /*5ff0*/  FFMA R4, R49.reuse, R33, R4 ;  /* 0x0000002131047223 */ /* 0x040fe20000000004 */
[C---:B------:R-:W-:Y:S01]  /*6000*/  FFMA R5, R49.reuse, R34, R5 ;  /* 0x0000002231057223 */ /* 0x040fe20000000005 */
[----:B------:R-:W-:Y:S01]  /*6010*/  FFMA R6, R49, R0, R6 ;  /* 0x0000000031067223 */ /* 0x000fe20000000006 */
[--C-:B------:R-:W-:Y:S02]  /*6020*/  HADD2.F32 R0, -RZ, R60.reuse.H0_H0 ;  /* 0x2000003cff007230 */ /* 0x100fe40000004100 */
[----:B------:R-:W-:Y:S01]  /*6030*/  FMUL R11, R47, R11 ;  /* 0x0000000b2f0b7220 */ /* 0x000fe20000400000 */
[----:B------:R-:W-:Y:S01]  /*6040*/  F2FP.F16.F32.PACK_AB R53, R7, R3 ;  /* 0x000000030735723e */ /* 0x000fe200000000ff */
[--C-:B------:R-:W-:Y:S02]  /*6050*/  HADD2.F32 R3, -RZ, R61.reuse.H0_H0 ;  /* 0x2000003dff037230 */ /* 0x100fe40000004100 */
[----:B------:R-:W-:Y:S01]  /*6060*/  FMUL R15, R47, R15 ;  /* 0x0000000f2f0f7220 */ /* 0x000fe20000400000 */
[C---:B------:R-:W-:Y:S01]  /*6070*/  FFMA R11, R49.reuse, R2, R11 ;  /* 0x00000002310b7223 */ /* 0x040fe2000000000b */
[----:B------:R-:W-:Y:S02]  /*6080*/  HADD2.F32 R2, -RZ, R60.H1_H1 ;  /* 0x3000003cff027230 */ /* 0x000fe40000004100 */
[----:B------:R-:W-:Y:S01]  /*6090*/  FFMA R8, R49, R0, R8 ;  /* 0x0000000031087223 */ /* 0x000fe20000000008 */
[----:B------:R-:W-:Y:S02]  /*60a0*/  HADD2.F32 R0, -RZ, R61.H1_H1 ;  /* 0x3000003dff007230 */ /* 0x000fe40000004100 */
[C---:B------:R-:W-:Y:S01]  /*60b0*/  FMUL R19, R47.reuse, R19 ;  /* 0x000000132f137220 */ /* 0x040fe20000400000 */
[----:B------:R-:W-:Y:S01]  /*60c0*/  FMUL R23, R47, R23 ;  /* 0x000000172f177220 */ /* 0x000fe20000400000 */
[C---:B------:R-:W-:Y:S01]  /*60d0*/  FFMA R9, R49.reuse, R2, R9 ;  /* 0x0000000231097223 */ /* 0x040fe20000000009 */
[C---:B------:R-:W-:Y:S01]  /*60e0*/  FFMA R10, R49.reuse, R3, R10 ;  /* 0x00000003310a7223 */ /* 0x040fe2000000000a */
[----:B------:R-:W-:Y:S01]  /*60f0*/  FFMA R15, R49, R0, R15 ;  /* 0x00000000310f7223 */ /* 0x000fe2000000000f */
[--C-:B------:R-:W-:Y:S02]  /*6100*/  HADD2.F32 R2, -RZ, R62.reuse.H0_H0 ;  /* 0x2000003eff027230 */ /* 0x100fe40000004100 */
[----:B------:R-:W-:Y:S01]  /*6110*/  FMUL R27, R47, R27 ;  /* 0x0000001b2f1b7220 */ /* 0x000fe20000400000 */
[----:B------:R-:W-:Y:S01]  /*6120*/  HADD2.F32 R0, -RZ, R62.H1_H1 ;  /* 0x3000003eff007230 */ /* 0x000fe20000004100 */
[----:B------:R-:W-:Y:S01]  /*6130*/  F2FP.F16.F32.PACK_AB R54, R5, R4 ;  /* 0x000000040536723e */ /* 0x000fe200000000ff */
[--C-:B------:R-:W-:Y:S02]  /*6140*/  HADD2.F32 R3, -RZ, R63.reuse.H0_H0 ;  /* 0x2000003fff037230 */ /* 0x100fe40000004100 */
[C---:B------:R-:W-:Y:S01]  /*6150*/  FFMA R12, R49.reuse, R2, R12 ;  /* 0x00000002310c7223 */ /* 0x040fe2000000000c */
[--C-:B------:R-:W-:Y:S02]  /*6160*/  HADD2.F32 R2, -RZ, R68.reuse.H0_H0 ;  /* 0x20000044ff027230 */ /* 0x100fe40000004100 */
[C---:B------:R-:W-:Y:S01]  /*6170*/  FFMA R13, R49.reuse, R0, R13 ;  /* 0x00000000310d7223 */ /* 0x040fe2000000000d */
[----:B------:R-:W-:Y:S02]  /*6180*/  HADD2.F32 R0, -RZ, R63.H1_H1 ;  /* 0x3000003fff007230 */ /* 0x000fe40000004100 */
[----:B------:R-:W-:Y:S01]  /*6190*/  FFMA R14, R49, R3, R14 ;  /* 0x00000003310e7223 */ /* 0x000fe2000000000e */
[----:B------:R-:W-:Y:S01]  /*61a0*/  HADD2.F32 R3, -RZ, R68.H1_H1 ;  /* 0x30000044ff037230 */ /* 0x000fe20000004100 */
[----:B------:R-:W-:Y:S01]  /*61b0*/  F2FP.F16.F32.PACK_AB R55, R11, R6 ;  /* 0x000000060b37723e */ /* 0x000fe200000000ff */
[----:B------:R-:W-:Y:S01]  /*61c0*/  FMUL R31, R47, R31 ;  /* 0x0000001f2f1f7220 */ /* 0x000fe20000400000 */
[C---:B------:R-:W-:Y:S01]  /*61d0*/  FFMA R19, R49.reuse, R0, R19 ;  /* 0x0000000031137223 */ /* 0x040fe20000000013 */
[--C-:B------:R-:W-:Y:S02]  /*61e0*/  HADD2.F32 R0, -RZ, R69.reuse.H0_H0 ;  /* 0x20000045ff007230 */ /* 0x100fe40000004100 */
[C---:B------:R-:W-:Y:S01]  /*61f0*/  FFMA R16, R49.reuse, R2, R16 ;  /* 0x0000000231107223 */ /* 0x040fe20000000010 */
[----:B------:R1:W-:Y:S01]  /*6200*/  STS.128 [R67], R52 ;  /* 0x0000003443007388 */ /* 0x0003e20000000c00 */
[C---:B------:R-:W-:Y:S01]  /*6210*/  FFMA R17, R49.reuse, R3, R17 ;  /* 0x0000000331117223 */ /* 0x040fe20000000011 */
[----:B------:R-:W-:Y:S02]  /*6220*/  HADD2.F32 R2, -RZ, R69.H1_H1 ;  /* 0x30000045ff027230 */ /* 0x000fe40000004100 */
[----:B------:R-:W-:Y:S01]  /*6230*/  FFMA R18, R49, R0, R18 ;  /* 0x0000000031127223 */ /* 0x000fe20000000012 */
[--C-:B------:R-:W-:Y:S01]  /*6240*/  HADD2.F32 R0, -RZ, R70.reuse.H0_H0 ;  /* 0x20000046ff007230 */ /* 0x100fe20000004100 */
[----:B------:R-:W-:Y:S01]  /*6250*/  F2FP.F16.F32.PACK_AB R8, R9, R8 ;  /* 0x000000080908723e */ /* 0x000fe200000000ff */
[--C-:B------:R-:W-:Y:S02]  /*6260*/  HADD2.F32 R3, -RZ, R71.reuse.H0_H0 ;  /* 0x20000047ff037230 */ /* 0x100fe40000004100 */
[C---:B------:R-:W-:Y:S01]  /*6270*/  FFMA R23, R49.reuse, R2, R23 ;  /* 0x0000000231177223 */ /* 0x040fe20000000017 */
[----:B------:R-:W-:Y:S02]  /*6280*/  HADD2.F32 R2, -RZ, R70.H1_H1 ;  /* 0x30000046ff027230 */ /* 0x000fe40000004100 */
[----:B------:R-:W-:Y:S01]  /*6290*/  FFMA R20, R49, R0, R20 ;  /* 0x0000000031147223 */ /* 0x000fe20000000014 */
[----:B------:R-:W-:Y:S01]  /*62a0*/  HADD2.F32 R0, -RZ, R71.H1_H1 ;  /* 0x30000047ff007230 */ /* 0x000fe20000004100 */
[----:B------:R-:W-:Y:S01]  /*62b0*/  F2FP.F16.F32.PACK_AB R9, R15, R10 ;  /* 0x0000000a0f09723e */ /* 0x000fe200000000ff */
[----:B------:R-:W-:Y:S02]  /*62c0*/  HADD2.F32 R4, -RZ, R79.H0_H0 ;  /* 0x2000004fff047230 */ /* 0x000fe40000004100 */
[C---:B------:R-:W-:Y:S01]  /*62d0*/  FFMA R21, R49.reuse, R2, R21 ;  /* 0x0000000231157223 */ /* 0x040fe20000000015 */
[C---:B------:R-:W-:Y:S01]  /*62e0*/  FFMA R22, R49.reuse, R3, R22 ;  /* 0x0000000331167223 */ /* 0x040fe20000000016 */
[----:B------:R-:W-:Y:S01]  /*62f0*/  FFMA R27, R49, R0, R27 ;  /* 0x00000000311b7223 */ /* 0x000fe2000000001b */
[--C-:B------:R-:W-:Y:S01]  /*6300*/  HADD2.F32 R2, -RZ, R76.reuse.H0_H0 ;  /* 0x2000004cff027230 */ /* 0x100fe20000004100 */
[----:B------:R-:W-:Y:S01]  /*6310*/  F2FP.F16.F32.PACK_AB R10, R13, R12 ;  /* 0x0000000c0d0a723e */ /* 0x000fe200000000ff */
[----:B------:R-:W-:Y:S01]  /*6320*/  HADD2.F32 R0, -RZ, R76.H1_H1 ;  /* 0x3000004cff007230 */ /* 0x000fe20000004100 */
[----:B------:R-:W-:Y:S01]  /*6330*/  F2FP.F16.F32.PACK_AB R11, R19, R14 ;  /* 0x0000000e130b723e */ /* 0x000fe200000000ff */
[--C-:B------:R-:W-:Y:S02]  /*6340*/  HADD2.F32 R3, -RZ, R77.reuse.H0_H0 ;  /* 0x2000004dff037230 */ /* 0x100fe40000004100 */
[C---:B------:R-:W-:Y:S01]  /*6350*/  FFMA R24, R49.reuse, R2, R24 ;  /* 0x0000000231187223 */ /* 0x040fe20000000018 */
[--C-:B------:R-:W-:Y:S02]  /*6360*/  HADD2.F32 R2, -RZ, R78.reuse.H0_H0 ;  /* 0x2000004eff027230 */ /* 0x100fe40000004100 */
[C---:B------:R-:W-:Y:S01]  /*6370*/  FFMA R25, R49.reuse, R0, R25 ;  /* 0x0000000031197223 */ /* 0x040fe20000000019 */
[----:B------:R1:W-:Y:S01]  /*6380*/  STS.128 [R66+0x10], R8 ;  /* 0x0000100842007388 */ /* 0x0003e20000000c00 */
[----:B------:R-:W-:Y:S02]  /*6390*/  HADD2.F32 R0, -RZ, R77.H1_H1 ;  /* 0x3000004dff007230 */ /* 0x000fe40000004100 */
[----:B------:R-:W-:Y:S01]  /*63a0*/  FFMA R26, R49, R3, R26 ;  /* 0x00000003311a7223 */ /* 0x000fe2000000001a */
[----:B------:R-:W-:Y:S01]  /*63b0*/  HADD2.F32 R3, -RZ, R78.H1_H1 ;  /* 0x3000004eff037230 */ /* 0x000fe20000004100 */
[----:B------:R-:W-:Y:S01]  /*63c0*/  F2FP.F16.F32.PACK_AB R16, R17, R16 ;  /* 0x000000101110723e */ /* 0x000fe200000000ff */
[----:B------:R-:W-:Y:S01]  /*63d0*/  HADD2.F32 R5, -RZ, R79.H1_H1 ;  /* 0x3000004fff057230 */ /* 0x000fe20000004100 */
[----:B------:R-:W-:Y:S01]  /*63e0*/  F2FP.F16.F32.PACK_AB R17, R23, R18 ;  /* 0x000000121711723e */ /* 0x000fe200000000ff */
[----:B------:R-:W-:Y:S01]  /*63f0*/  FFMA R31, R49, R0, R31 ;  /* 0x00000000311f7223 */ /* 0x000fe2000000001f */
[----:B------:R-:W-:Y:S01]  /*6400*/  FMUL R35, R47, R35 ;  /* 0x000000232f237220 */ /* 0x000fe20000400000 */
[----:B------:R-:W-:Y:S01]  /*6410*/  F2FP.F16.F32.PACK_AB R18, R21, R20 ;  /* 0x000000141512723e */ /* 0x000fe200000000ff */
[----:B------:R-:W-:Y:S01]  /*6420*/  FFMA R28, R49, R2, R28 ;  /* 0x00000002311c7223 */ /* 0x000fe2000000001c */
[----:B------:R-:W-:Y:S01]  /*6430*/  F2FP.F16.F32.PACK_AB R19, R27, R22 ;  /* 0x000000161b13723e */ /* 0x000fe200000000ff */
[C---:B------:R-:W-:Y:S01]  /*6440*/  FFMA R29, R49.reuse, R3, R29 ;  /* 0x00000003311d7223 */ /* 0x040fe2000000001d */
[C---:B------:R-:W-:Y:S01]  /*6450*/  FFMA R30, R49.reuse, R4, R30 ;  /* 0x00000004311e7223 */ /* 0x040fe2000000001e */
[----:B------:R-:W-:Y:S01]  /*6460*/  FFMA R35, R49, R5, R35 ;  /* 0x0000000531237223 */ /* 0x000fe20000000023 */
[----:B------:R-:W-:Y:S01]  /*6470*/  F2FP.F16.F32.PACK_AB R24, R25, R24 ;  /* 0x000000181918723e */ /* 0x000fe200000000ff */
[----:B------:R1:W-:Y:S01]  /*6480*/  STS.128 [R65+0x20], R16 ;  /* 0x0000201041007388 */ /* 0x0003e20000000c00 */
[----:B------:R-:W-:Y:S02]  /*6490*/  F2FP.F16.F32.PACK_AB R25, R31, R26 ;  /* 0x0000001a1f19723e */ /* 0x000fe400000000ff */
[----:B------:R-:W-:Y:S02]  /*64a0*/  F2FP.F16.F32.PACK_AB R26, R29, R28 ;  /* 0x0000001c1d1a723e */ /* 0x000fe400000000ff */
[----:B------:R-:W-:Y:S05]  /*64b0*/  F2FP.F16.F32.PACK_AB R27, R35, R30 ;  /* 0x0000001e231b723e */ /* 0x000fea00000000ff */
[----:B------:R1:W-:Y:S01]  /*64c0*/  STS.128 [R64+0x10], R24 ;  /* 0x0000101840007388 */ /* 0x0003e20000000c00 */
[----:B------:R-:W-:Y:S01]  /*64d0*/  @!PT LDS RZ, [RZ] ;  /* 0x00000000fffff984 */ /* 0x000fe20000000800 */
[----:B------:R-:W-:Y:S01]  /*64e0*/  @!PT LDS RZ, [RZ] ;  /* 0x00000000fffff984 */ /* 0x000fe20000000800 */
[----:B------:R-:W-:Y:S01]  /*64f0*/  @!PT LDS RZ, [RZ] ;  /* 0x00000000fffff984 */ /* 0x000fe20000000800 */
[----:B------:R-:W-:Y:S01]  /*6500*/  @!PT LDS RZ, [RZ] ;  /* 0x00000000fffff984 */ /* 0x000fe20000000800 */
[----:B------:R2:W-:Y:S07]  /*6510*/  MEMBAR.ALL.CTA ;  /* 0x0000000000007992 */ /* 0x0005ee0000008000 */
[----:B--2---:R-:W2:Y:S02]  /*6520*/  FENCE.VIEW.ASYNC.S ;  /* 0x00000000000073c6 */ /* 0x004ea40000000000 */
[----:B--2---:R-:W-:Y:S06]  /*6530*/  BAR.SYNC.DEFER_BLOCKING 0x1, 0x80 ;  /* 0x0042000000007b1d */ /* 0x004fec0000010000 */
[----:B------:R-:W-:Y:S05]  /*6540*/  @P0 BRA `(.L_x_99) ;  /* 0x00000000001c0947 */ /* 0x000fea0003800000 */
[----:B------:R-:W-:Y:S01]  /*6550*/  R2UR UR4, R72 ;  /* 0x00000000480472ca */ /* 0x000fe200000e0000 */
[----:B------:R-:W-:Y:S01]  /*6560*/  UIADD3 UR6, UP0, UPT, UR54, 0x680, URZ ;  /* 0x0000068036067890 */ /* 0x000fe2000ff1e0ff */
[----:B------:R-:W-:Y:S03]  /*6570*/  UMOV UR43, UR36 ;  /* 0x00000024002b7c82 */ /* 0x000fe60008000000 */
[----:B------:R-:W-:Y:S08]  /*6580*/  UIADD3.X UR7, UPT, UPT, URZ, UR55, URZ, UP0, !UPT ;  /* 0x00000037ff077290 */ /* 0x000ff000087fe4ff */
[----:B------:R-:W-:Y:S09]  /*6590*/  UIADD3 UR40, UPT, UPT, UR48, 0x200, UR4 ;  /* 0x0000020030287890 */ /* 0x000ff2000fffe004 */
[----:B------:R2:W-:Y:S02]  /*65a0*/  UTMASTG.3D [UR40], [UR6] ;  /* 0x00000028060073b5 */ /* 0x0005e40008010000 */
[----:B--2---:R0:W-:Y:S02]  /*65b0*/  UTMACMDFLUSH ;  /* 0x00000000000079b7 */ /* 0x0041e40000000000 */
.L_x_99:
[----:B------:R-:W-:Y:S05]  /*65c0*/  BSYNC.RECONVERGENT B0 ;  /* 0x0000000000007941 */ /* 0x000fea0003800200 */
.L_x_98:
[----:B------:R-:W-:Y:S01]  /*65d0*/  UIADD3 UR40, UPT, UPT, UR56, 0x1, URZ ;  /* 0x0000000138287890 */ /* 0x000fe2000fffe0ff */
[----:B------:R-:W-:Y:S03]  /*65e0*/  BSSY.RECONVERGENT B0, `(.L_x_100) ;  /* 0x0000005000007945 */ /* 0x000fe60003800200 */
[----:B------:R-:W-:Y:S04]  /*65f0*/  UISETP.NE.AND UP0, UPT, UR40, 0x3, UPT ;  /* 0x000000032800788c */ /* 0x000fe8000bf05270 */
[----:B------:R-:W-:Y:S01]  /*6600*/  USEL UR43, UR40, URZ, UP0 ;  /* 0x000000ff282b7287 */ /* 0x000fe20008000000 */
[----:B------:R-:W-:Y:S11]  /*6610*/  @P0 BRA `(.L_x_101) ;  /* 0x0000000000040947 */ /* 0x000ff60003800000 */
[----:B------:R-:W-:Y:S04]  /*6620*/  DEPBAR.LE SB0, 0x1 ;  /* 0x000080400000791a */ /* 0x000fe80000000000 */
.L_x_101:
[----:B------:R-:W-:Y:S05]  /*6630*/  BSYNC.RECONVERGENT B0 ;  /* 0x0000000000007941 */ /* 0x000fea0003800200 */
.L_x_100:
[----:B------:R-:W-:Y:S01]  /*6640*/  BAR.SYNC.DEFER_BLOCKING 0x1, 0x80 ;  /* 0x0042000000007b1d */ /* 0x000fe20000010000 */
[----:B------:R-:W-:Y:S01]  /*6650*/  ISETP.NE.AND P1, PT, R104, RZ, PT ;  /* 0x000000ff6800720c */ /* 0x000fe20003f25270 */
[----:B------:R-:W-:Y:S01]  /*6660*/  UISETP.NE.AND UP0, UPT, UR50, URZ, UPT ;  /* 0x000000ff3200728c */ /* 0x000fe2000bf05270 */
[----:B------:R-:W-:Y:S11]  /*6670*/  LEA R2, R74, UR48, 0x3 ;  /* 0x000000304a027c11 */ /* 0x000ff6000f8e18ff */
[----:B------:R-:W-:Y:S01]  /*6680*/  @P1 SHF.L.U32 R3, R107, 0x1f, RZ ;  /* 0x0000001f6b031819 */ /* 0x000fe200000006ff */
[----:B------:R-:W-:Y:S06]  /*6690*/  BRA.U !UP0, `(.L_x_102) ;  /* 0x0000000108247547 */ /* 0x000fec000b800000 */
[----:B------:R-:W-:Y:S01]  /*66a0*/  IMAD.U32 R4, RZ, RZ, UR49 ;  /* 0x00000031ff047e24 */ /* 0x000fe2000f8e00ff */
[----:B------:R-:W-:Y:S01]  /*66b0*/  MOV R0, UR37 ;  /* 0x0000002500007c02 */ /* 0x000fe20008000f00 */
[----:B------:R-:W-:Y:S03]  /*66c0*/  UIADD3 UR49, UPT, UPT, UR49, 0x1, URZ ;  /* 0x0000000131317890 */ /* 0x000fe6000fffe0ff */
[----:B------:R-:W-:Y:S01]  /*66d0*/  @P1 LEA R4, R4, UR48, 0x3 ;  /* 0x0000003004041c11 */ /* 0x000fe2000f8e18ff */
[----:B------:R-:W-:Y:S04]  /*66e0*/  UISETP.NE.AND UP0, UPT, UR49, 0x3, UPT ;  /* 0x000000033100788c */ /* 0x000fe8000bf05270 */
[----:B------:R-:W-:Y:S01]  /*66f0*/  @P1 VIADD R4, R4, 0x98 ;  /* 0x0000009804041836 */ /* 0x000fe20000000000 */
[----:B------:R-:W-:Y:S04]  /*6700*/  USEL UR49, UR49, URZ, UP0 ;  /* 0x000000ff31317287 */ /* 0x000fe80008000000 */
[----:B------:R-:W-:Y:S04]  /*6710*/  @P1 PRMT R0, R0, 0x654, R4 ;  /* 0x0000065400001816 */ /* 0x000fe80000000004 */
[----:B------:R2:W-:Y:S04]  /*6720*/  @P1 SYNCS.ARRIVE.TRANS64.RED.A1T0 RZ, [R0+URZ], RZ ;  /* 0x000000ff00ff19a7 */ /* 0x0005e800081004ff */
.L_x_102:
[----:B------:R-:W4:Y:S01]  /*6730*/  @P1 SYNCS.PHASECHK.TRANS64.TRYWAIT P0, [R2+URZ+0x80], R3 ;  /* 0x00008003020015a7 */ /* 0x000f2200080011ff */
[----:B------:R-:W-:Y:S01]  /*6740*/  BSSY B1, `(.L_x_103) ;  /* 0x0000015000017945 */ /* 0x000fe20003800000 */
[----:B----4-:R-:W-:Y:S03]  /*6750*/  @P1 SEL R75, RZ, 0x1, !P0 ;  /* 0x00000001ff4b1807 */ /* 0x010fe60004000000 */
[----:B------:R-:W-:Y:S05]  /*6760*/  @!P1 BRA `(.L_x_104) ;  /* 0x0000000000489947 */ /* 0x000fea0003800000 */
[----:B------:R-:W-:Y:S01]  /*6770*/  ISETP.NE.AND P1, PT, R108, RZ, PT ;  /* 0x000000ff6c00720c */ /* 0x000fe20003f25270 */
[----:B------:R-:W-:Y:S01]  /*6780*/  BSSY B0, `(.L_x_105) ;  /* 0x000000a000007945 */ /* 0x000fe20003800000 */
[----:B------:R-:W-:Y:S11]  /*6790*/  ISETP.NE.AND P0, PT, R75, RZ, PT ;  /* 0x000000ff4b00720c */ /* 0x000ff60003f05270 */
[----:B------:R-:W-:Y:S04]  /*67a0*/  @P1 IMAD R74, R74, 0x2000, R99 ;  /* 0x000020004a4a1824 */ /* 0x000fe800078e0263 */
[----:B------:R-:W-:Y:S01]  /*67b0*/  @P1 IMAD.IADD R4, R106, 0x1, R74 ;  /* 0x000000016a041824 */ /* 0x000fe200078e024a */
[----:B------:R-:W-:Y:S03]  /*67c0*/  @P1 IADD3 R3, PT, PT, R105, R74, RZ ;  /* 0x0000004a69031210 */ /* 0x000fe60007ffe0ff */
[----:B--2---:R-:W-:Y:S01]  /*67d0*/  @P1 IMAD.IADD R0, R98, 0x1, R4 ;  /* 0x0000000162001824 */ /* 0x004fe200078e0204 */
[----:B------:R-:W-:Y:S06]  /*67e0*/  @P0 BRA `(.L_x_106) ;  /* 0x00000000000c0947 */ /* 0x000fec0003800000 */
[----:B------:R-:W-:Y:S04]  /*67f0*/  SHF.L.U32 R107, R107, 0x1f, RZ ;  /* 0x0000001f6b6b7819 */ /* 0x000fe800000006ff */
[----:B------:R-:W2:Y:S02]  /*6800*/  SYNCS.PHASECHK.TRANS64.TRYWAIT P0, [R2+URZ+0x80], R107 ;  /* 0x0000806b020075a7 */ /* 0x000ea400080011ff */
[----:B--2---:R-:W-:Y:S05]  /*6810*/  @!P0 BRA `(.L_x_107) ;  /* 0x0000001800888947 */ /* 0x004fea0003800000 */
.L_x_106:
[----:B------:R-:W-:Y:S05]  /*6820*/  BSYNC B0 ;  /* 0x0000000000007941 */ /* 0x000fea0003800000 */
.L_x_105:
[----:B------:R-:W-:Y:S11]  /*6830*/  ISETP.NE.AND P0, PT, R108, RZ, PT ;  /* 0x000000ff6c00720c */ /* 0x000ff60003f05270 */
[----:B------:R-:W-:Y:S02]  /*6840*/  @!UPT UIADD3 URZ, UPT, UPT, URZ, URZ, URZ ;  /* 0x000000fffffff290 */ /* 0x000fe4000fffe0ff */
[----:B------:R4:W1:Y:S04]  /*6850*/  @P0 LDS.128 R56, [R74] ;  /* 0x000000004a380984 */ /* 0x0008680000000c00 */
[----:B------:R4:W1:Y:S04]  /*6860*/  @P0 LDS.128 R68, [R3+0x20] ;  /* 0x0000200003440984 */ /* 0x0008680000000c00 */
[----:B------:R4:W1:Y:S04]  /*6870*/  @P0 LDS.128 R60, [R4+0x10] ;  /* 0x00001000043c0984 */ /* 0x0008680000000c00 */
[----:B------:R4:W1:Y:S02]  /*6880*/  @P0 LDS.128 R76, [R0+0x10] ;  /* 0x00001000004c0984 */ /* 0x0008640000000c00 */
.L_x_104:
[----:B------:R-:W-:Y:S05]  /*6890*/  BSYNC B1 ;  /* 0x0000000000017941 */ /* 0x000fea0003800000 */
.L_x_103:
[----:B--2-4-:R-:W-:Y:S05]  /*68a0*/  VIADD R0, R48, 0x20 ;  /* 0x0000002030007836 */ /* 0x014fea0000000000 */
[----:B------:R-:W-:Y:S04]  /*68b0*/  SHF.R.U32.HI R0, RZ, 0x15, R0 ;  /* 0x00000015ff007819 */ /* 0x000fe80000011600 */
[----:B------:R-:W-:Y:S11]  /*68c0*/  LOP3.LUT P0, RZ, R0, 0x3, R92, 0x48, !PT ;  /* 0x0000000300ff7812 */ /* 0x000ff6000780485c */
[----:B------:R-:W-:Y:S02]  /*68d0*/  @!UPT UIADD3 URZ, UPT, UPT, URZ, URZ, URZ ;  /* 0x000000fffffff290 */ /* 0x000fe4000fffe0ff */
[----:B------:R-:W-:Y:S05]  /*68e0*/  @!P0 BRA `(.L_x_108) ;  /* 0x0000000000408947 */ /* 0x000fea0003800000 */
[----:B------:R-:W2:Y:S01]  /*68f0*/  LDCU.64 UR8, c[0x4][0x70] ;  /* 0x01000e00ff0877ac */ /* 0x000ea20008000a00 */
[----:B------:R-:W-:Y:S01]  /*6900*/  MOV R3, 0x0 ;  /* 0x0000000000037802 */ /* 0x000fe20000000f00 */
[----:B------:R-:W-:Y:S02]  /*6910*/  HFMA2 R12, -RZ, RZ, 0, 5.9604644775390625e-08 ;  /* 0x00000001ff0c7431 */ /* 0x000fe400000001ff */
[----:B-1----:R-:W-:Y:S02]  /*6920*/  IMAD.MOV.U32 R8, RZ, RZ, 0x192 ;  /* 0x00000192ff087424 */ /* 0x002fe400078e00ff */
[----:B------:R-:W-:Y:S01]  /*6930*/  IMAD.MOV.U32 R13, RZ, RZ, RZ ;  /* 0x000000ffff0d7224 */ /* 0x000fe200078e00ff */
[----:B------:R-:W1:Y:S01]  /*6940*/  LDCU.64 UR6, c[0x4][0x78] ;  /* 0x01000f00ff0677ac */ /* 0x000e620008000a00 */
[----:B------:R-:W4:Y:S01]  /*6950*/  LDC.64 R2, c[0x4][R3] ;  /* 0x0100000003027b82 */ /* 0x000f220000000a00 */
[----:B------:R-:W5:Y:S01]  /*6960*/  LDCU.64 UR4, c[0x4][0x10] ;  /* 0x01000200ff0477ac */ /* 0x000f620008000a00 */
[----:B--2---:R-:W-:Y:S01]  /*6970*/  MOV R5, UR9 ;  /* 0x0000000900057c02 */ /* 0x004fe20008000f00 */
[----:B------:R-:W-:Y:S01]  /*6980*/  IMAD.U32 R4, RZ, RZ, UR8 ;  /* 0x00000008ff047e24 */ /* 0x000fe2000f8e00ff */
[----:B-1----:R-:W-:Y:S01]  /*6990*/  MOV R7, UR7 ;  /* 0x0000000700077c02 */ /* 0x002fe20008000f00 */
[----:B------:R-:W-:Y:S01]  /*69a0*/  IMAD.U32 R6, RZ, RZ, UR6 ;  /* 0x00000006ff067e24 */ /* 0x000fe2000f8e00ff */
[----:B-----5:R-:W-:Y:S01]  /*69b0*/  MOV R11, UR5 ;  /* 0x00000005000b7c02 */ /* 0x020fe20008000f00 */
[----:B------:R-:W-:Y:S02]  /*69c0*/  IMAD.U32 R10, RZ, RZ, UR4 ;  /* 0x00000004ff0a7e24 */ /* 0x000fe4000f8e00ff */
[----:B------:R-:W-:Y:S07]  /*69d0*/  LEPC R20, `(.L_x_108) ;  /* 0x000000001014794e */ /* 0x000fee0000000000 */
[----:B---34-:R-:W-:Y:S05]  /*69e0*/  CALL.ABS.NOINC R2 ;  /* 0x0000000002007343 */ /* 0x018fea0003c00000 */
.L_x_108:
[----:B------:R-:W-:Y:S01]  /*69f0*/  ISETP.NE.AND P0, PT, R100, RZ, PT ;  /* 0x000000ff6400720c */ /* 0x000fe20003f05270 */
[----:B------:R-:W-:Y:S05]  /*6a00*/  WARPSYNC.ALL ;  /* 0x0000000000007948 */ /* 0x000fea0003800000 */
[----:B------:R-:W-:Y:S01]  /*6a10*/  R2UR UR4, R48 ;  /* 0x00000000300472ca */ /* 0x000fe200000e0000 */
[--C-:B-1----:R-:W-:Y:S01]  /*6a20*/  HADD2.F32 R0, -RZ, R56.reuse.H0_H0 ;  /* 0x20000038ff007230 */ /* 0x102fe20000004100 */
[----:B------:R-:W-:Y:S01]  /*6a30*/  R2UR UR5, R73 ;  /* 0x00000000490572ca */ /* 0x000fe200000e0000 */
[----:B------:R-:W-:Y:S01]  /*6a40*/  HADD2.F32 R2, -RZ, R56.H1_H1 ;  /* 0x30000038ff027230 */ /* 0x000fe20000004100 */
[----:B------:R-:W-:Y:S01]  /*6a50*/  USHF.L.U32 UR8, UR43, 0xd, URZ ;  /* 0x0000000d2b087899 */ /* 0x000fe200080006ff */
[--C-:B------:R-:W-:Y:S01]  /*6a60*/  HADD2.F32 R3, -RZ, R57.reuse.H0_H0 ;  /* 0x20000039ff037230 */ /* 0x100fe20000004100 */
[----:B------:R-:W-:Y:S01]  /*6a70*/  BSSY.RECONVERGENT B0, `(.L_x_109) ;  /* 0x000008b000007945 */ /* 0x000fe20003800200 */
[----:B------:R-:W-:Y:S02]  /*6a80*/  HADD2.F32 R48, -RZ, R57.H1_H1 ;  /* 0x30000039ff307230 */ /* 0x000fe40000004100 */
[--C-:B------:R-:W-:Y:S02]  /*6a90*/  HADD2.F32 R50, -RZ, R58.reuse.H0_H0 ;  /* 0x2000003aff327230 */ /* 0x100fe40000004100 */
[----:B------:R-:W-:Y:S02]  /*6aa0*/  HADD2.F32 R51, -RZ, R58.H1_H1 ;  /* 0x3000003aff337230 */ /* 0x000fe40000004100 */
[----:B------:R-:W1:Y:S01]  /*6ab0*/  LDTM.x32 R4, tmem[UR4+0x20] ;  /* 0x00002004000479ee */ /* 0x000e6200082c0000 */
[----:B------:R-:W-:Y:S01]  /*6ac0*/  NOP ;  /* 0x0000000000007918 */ /* 0x000fe20000000000 */
[----:B------:R-:W-:Y:S01]  /*6ad0*/  UIADD3 UR5, UPT, UPT, UR5, 0x100, URZ ;  /* 0x0000010005057890 */ /* 0x000fe2000fffe0ff */
[--C-:B------:R-:W-:Y:S02]  /*6ae0*/  HADD2.F32 R52, -RZ, R59.reuse.H0_H0 ;  /* 0x2000003bff347230 */ /* 0x100fe40000004100 */
[----:B------:R-:W-:Y:S01]  /*6af0*/  HADD2.F32 R53, -RZ, R59.H1_H1 ;  /* 0x3000003bff357230 */ /* 0x000fe20000004100 */
[----:B------:R-:W-:Y:S01]  /*6b00*/  UPRMT UR5, UR37, 0x654, UR5 ;  /* 0x0000065425057896 */ /* 0x000fe20008000005 */
[--C-:B------:R-:W-:Y:S02]  /*6b10*/  HADD2.F32 R54, -RZ, R60.reuse.H0_H0 ;  /* 0x2000003cff367230 */ /* 0x100fe40000004100 */
[----:B------:R-:W-:Y:S02]  /*6b20*/  HADD2.F32 R55, -RZ, R60.H1_H1 ;  /* 0x3000003cff377230 */ /* 0x000fe40000004100 */
[--C-:B------:R-:W-:Y:S02]  /*6b30*/  HADD2.F32 R56, -RZ, R61.reuse.H0_H0 ;  /* 0x2000003dff387230 */ /* 0x100fe40000004100 */
[----:B------:R-:W-:Y:S02]  /*6b40*/  HADD2.F32 R57, -RZ, R61.H1_H1 ;  /* 0x3000003dff397230 */ /* 0x000fe40000004100 */
[----:B-1----:R-:W-:Y:S01]  /*6b50*/  SYNCS.ARRIVE.TRANS64.RED.A1T0 RZ, [UR5], RZ ;  /* 0x000000ffffff79a7 */ /* 0x002fe20008100405 */
[--C-:B------:R-:W-:Y:S02]  /*6b60*/  HADD2.F32 R58, -RZ, R62.reuse.H0_H0 ;  /* 0x2000003eff3a7230 */ /* 0x100fe40000004100 */
[----:B------:R-:W-:Y:S02]  /*6b70*/  HADD2.F32 R59, -RZ, R62.H1_H1 ;  /* 0x3000003eff3b7230 */ /* 0x000fe40000004100 */
[--C-:B------:R-:W-:Y:S02]  /*6b80*/  HADD2.F32 R60, -RZ, R63.reuse.H0_H0 ;  /* 0x2000003fff3c7230 */ /* 0x100fe40000004100 */
[----:B------:R-:W-:Y:S02]  /*6b90*/  HADD2.F32 R61, -RZ, R63.H1_H1 ;  /* 0x3000003fff3d7230 */ /* 0x000fe40000004100 */
[C---:B------:R-:W-:Y:S01]  /*6ba0*/  FMUL R4, R47.reuse, R4 ;  /* 0x000000042f047220 */ /* 0x040fe20000400000 */
[C---:B------:R-:W-:Y:S01]  /*6bb0*/  FMUL R5, R47.reuse, R5 ;  /* 0x000000052f057220 */ /* 0x040fe20000400000 */
[C---:B------:R-:W-:Y:S01]  /*6bc0*/  FMUL R6, R47.reuse, R6 ;  /* 0x000000062f067220 */ /* 0x040fe20000400000 */
[----:B------:R-:W-:Y:S01]  /*6bd0*/  FMUL R7, R47, R7 ;  /* 0x000000072f077220 */ /* 0x000fe20000400000 */
[C---:B------:R-:W-:Y:S01]  /*6be0*/  FFMA R4, R49.reuse, R0, R4 ;  /* 0x0000000031047223 */ /* 0x040fe20000000004 */
[C---:B------:R-:W-:Y:S01]  /*6bf0*/  FFMA R5, R49.reuse, R2, R5 ;  /* 0x0000000231057223 */ /* 0x040fe20000000005 */
[C---:B------:R-:W-:Y:S01]  /*6c00*/  FFMA R6, R49.reuse, R3, R6 ;  /* 0x0000000331067223 */ /* 0x040fe20000000006 */
[----:B------:R-:W-:Y:S01]  /*6c10*/  FFMA R7, R49, R48, R7 ;  /* 0x0000003031077223 */ /* 0x000fe20000000007 */
[C---:B------:R-:W-:Y:S01]  /*6c20*/  FMUL R8, R47.reuse, R8 ;  /* 0x000000082f087220 */ /* 0x040fe20000400000 */
[----:B------:R-:W-:Y:S01]  /*6c30*/  FMUL R9, R47, R9 ;  /* 0x000000092f097220 */ /* 0x000fe20000400000 */
[----:B------:R-:W-:Y:S01]  /*6c40*/  F2FP.F16.F32.PACK_AB R4, R5, R4 ;  /* 0x000000040504723e */ /* 0x000fe200000000ff */
[----:B------:R-:W-:Y:S01]  /*6c50*/  FMUL R0, R47, R10 ;  /* 0x0000000a2f007220 */ /* 0x000fe20000400000 */
[----:B------:R-:W-:Y:S01]  /*6c60*/  F2FP.F16.F32.PACK_AB R5, R7, R6 ;  /* 0x000000060705723e */ /* 0x000fe200000000ff */
[C---:B------:R-:W-:Y:S01]  /*6c70*/  FFMA R8, R49.reuse, R50, R8 ;  /* 0x0000003231087223 */ /* 0x040fe20000000008 */
[C---:B------:R-:W-:Y:S01]  /*6c80*/  FFMA R9, R49.reuse, R51, R9 ;  /* 0x0000003331097223 */ /* 0x040fe20000000009 */
[----:B------:R-:W-:Y:S01]  /*6c90*/  FFMA R0, R49, R52, R0 ;  /* 0x0000003431007223 */ /* 0x000fe20000000000 */
[C---:B------:R-:W-:Y:S01]  /*6ca0*/  FMUL R2, R47.reuse, R11 ;  /* 0x0000000b2f027220 */ /* 0x040fe20000400000 */
[C---:B------:R-:W-:Y:S01]  /*6cb0*/  FMUL R3, R47.reuse, R12 ;  /* 0x0000000c2f037220 */ /* 0x040fe20000400000 */
[----:B------:R-:W-:Y:S01]  /*6cc0*/  FMUL R10, R47, R13 ;  /* 0x0000000d2f0a7220 */ /* 0x000fe20000400000 */
[----:B------:R-:W-:Y:S01]  /*6cd0*/  F2FP.F16.F32.PACK_AB R6, R9, R8 ;  /* 0x000000080906723e */ /* 0x000fe200000000ff */
[C---:B------:R-:W-:Y:S01]  /*6ce0*/  FFMA R2, R49.reuse, R53, R2 ;  /* 0x0000003531027223 */ /* 0x040fe20000000002 */
[C---:B------:R-:W-:Y:S01]  /*6cf0*/  FFMA R3, R49.reuse, R54, R3 ;  /* 0x0000003631037223 */ /* 0x040fe20000000003 */
[----:B------:R-:W-:Y:S01]  /*6d00*/  FFMA R10, R49, R55, R10 ;  /* 0x00000037310a7223 */ /* 0x000fe2000000000a */
[C---:B------:R-:W-:Y:S01]  /*6d10*/  FMUL R11, R47.reuse, R14 ;  /* 0x0000000e2f0b7220 */ /* 0x040fe20000400000 */
[C---:B------:R-:W-:Y:S01]  /*6d20*/  FMUL R15, R47.reuse, R15 ;  /* 0x0000000f2f0f7220 */ /* 0x040fe20000400000 */
[C---:B------:R-:W-:Y:S01]  /*6d30*/  FMUL R12, R47.reuse, R16 ;  /* 0x000000102f0c7220 */ /* 0x040fe20000400000 */
[----:B------:R-:W-:Y:S01]  /*6d40*/  FMUL R13, R47, R17 ;  /* 0x000000112f0d7220 */ /* 0x000fe20000400000 */
[----:B------:R-:W-:Y:S01]  /*6d50*/  FFMA R11, R49, R56, R11 ;  /* 0x00000038310b7223 */ /* 0x000fe2000000000b */
[----:B------:R-:W-:Y:S01]  /*6d60*/  FMUL R14, R47, R18 ;  /* 0x000000122f0e7220 */ /* 0x000fe20000400000 */
[----:B------:R-:W-:Y:S01]  /*6d70*/  FFMA R15, R49, R57, R15 ;  /* 0x00000039310f7223 */ /* 0x000fe2000000000f */
[--C-:B------:R-:W-:Y:S02]  /*6d80*/  HADD2.F32 R62, -RZ, R68.reuse.H0_H0 ;  /* 0x20000044ff3e7230 */ /* 0x100fe40000004100 */
[----:B------:R-:W-:Y:S01]  /*6d90*/  FMUL R19, R47, R19 ;  /* 0x000000132f137220 */ /* 0x000fe20000400000 */
[----:B------:R-:W-:Y:S01]  /*6da0*/  F2FP.F16.F32.PACK_AB R7, R2, R0 ;  /* 0x000000000207723e */ /* 0x000fe200000000ff */
[----:B------:R-:W-:Y:S01]  /*6db0*/  FFMA R12, R49, R58, R12 ;  /* 0x0000003a310c7223 */ /* 0x000fe2000000000c */
[----:B------:R-:W-:Y:S02]  /*6dc0*/  HADD2.F32 R63, -RZ, R68.H1_H1 ;  /* 0x30000044ff3f7230 */ /* 0x000fe40000004100 */
[----:B------:R-:W-:Y:S01]  /*6dd0*/  FMUL R16, R47, R20 ;  /* 0x000000142f107220 */ /* 0x000fe20000400000 */
[----:B------:R-:W-:Y:S01]  /*6de0*/  FFMA R13, R49, R59, R13 ;  /* 0x0000003b310d7223 */ /* 0x000fe2000000000d */
[----:B------:R1:W-:Y:S01]  /*6df0*/  STS.128 [R99+UR8], R4 ;  /* 0x0000000463007988 */ /* 0x0003e20008000c08 */
[--C-:B---3--:R-:W-:Y:S02]  /*6e00*/  HADD2.F32 R64, -RZ, R69.reuse.H0_H0 ;  /* 0x20000045ff407230 */ /* 0x108fe40000004100 */
[----:B------:R-:W-:Y:S01]  /*6e10*/  FMUL R17, R47, R21 ;  /* 0x000000152f117220 */ /* 0x000fe20000400000 */
[----:B------:R-:W-:Y:S01]  /*6e20*/  FFMA R14, R49, R60, R14 ;  /* 0x0000003c310e7223 */ /* 0x000fe2000000000e */
[----:B------:R-:W-:Y:S02]  /*6e30*/  HADD2.F32 R65, -RZ, R69.H1_H1 ;  /* 0x30000045ff417230 */ /* 0x000fe40000004100 */
[----:B------:R-:W-:Y:S01]  /*6e40*/  FMUL R18, R47, R22 ;  /* 0x000000162f127220 */ /* 0x000fe20000400000 */
[----:B------:R-:W-:Y:S01]  /*6e50*/  FFMA R19, R49, R61, R19 ;  /* 0x0000003d31137223 */ /* 0x000fe20000000013 */
[----:B------:R-:W-:Y:S02]  /*6e60*/  HADD2.F32 R66, -RZ, R70.H0_H0 ;  /* 0x20000046ff427230 */ /* 0x000fe40000004100 */
[----:B------:R-:W-:Y:S01]  /*6e70*/  FMUL R23, R47, R23 ;  /* 0x000000172f177220 */ /* 0x000fe20000400000 */
[--C-:B------:R-:W-:Y:S02]  /*6e80*/  HADD2.F32 R74, -RZ, R78.reuse.H0_H0 ;  /* 0x2000004eff4a7230 */ /* 0x100fe40000004100 */
[----:B------:R-:W-:Y:S01]  /*6e90*/  FFMA R16, R49, R62, R16 ;  /* 0x0000003e31107223 */ /* 0x000fe20000000010 */
[----:B------:R-:W-:Y:S01]  /*6ea0*/  HADD2.F32 R75, -RZ, R78.H1_H1 ;  /* 0x3000004eff4b7230 */ /* 0x000fe20000004100 */
[----:B------:R-:W-:Y:S01]  /*6eb0*/  IADD3 R78, PT, PT, R99, UR8, RZ ;  /* 0x00000008634e7c10 */ /* 0x000fe2000fffe0ff */
[----:B------:R-:W-:Y:S02]  /*6ec0*/  HADD2.F32 R67, -RZ, R70.H1_H1 ;  /* 0x30000046ff437230 */ /* 0x000fe40000004100 */
[----:B------:R-:W-:Y:S01]  /*6ed0*/  FMUL R20, R47, R24 ;  /* 0x000000182f147220 */ /* 0x000fe20000400000 */
[----:B------:R-:W-:Y:S01]  /*6ee0*/  FFMA R17, R49, R63, R17 ;  /* 0x0000003f31117223 */ /* 0x000fe20000000011 */
[--C-:B------:R-:W-:Y:S02]  /*6ef0*/  HADD2.F32 R68, -RZ, R71.reuse.H0_H0 ;  /* 0x20000047ff447230 */ /* 0x100fe40000004100 */
[----:B------:R-:W-:Y:S01]  /*6f00*/  FMUL R21, R47, R25 ;  /* 0x000000192f157220 */ /* 0x000fe20000400000 */
[----:B------:R-:W-:Y:S01]  /*6f10*/  FFMA R18, R49, R64, R18 ;  /* 0x0000004031127223 */ /* 0x000fe20000000012 */
[----:B------:R-:W-:Y:S02]  /*6f20*/  HADD2.F32 R69, -RZ, R71.H1_H1 ;  /* 0x30000047ff457230 */ /* 0x000fe40000004100 */
[----:B------:R-:W-:Y:S01]  /*6f30*/  FMUL R22, R47, R26 ;  /* 0x0000001a2f167220 */ /* 0x000fe20000400000 */
[----:B------:R-:W-:Y:S01]  /*6f40*/  F2FP.F16.F32.PACK_AB R8, R10, R3 ;  /* 0x000000030a08723e */ /* 0x000fe200000000ff */
[----:B------:R-:W-:Y:S01]  /*6f50*/  FFMA R23, R49, R65, R23 ;  /* 0x0000004131177223 */ /* 0x000fe20000000017 */
[----:B------:R-:W-:Y:S01]  /*6f60*/  F2FP.F16.F32.PACK_AB R9, R15, R11 ;  /* 0x0000000b0f09723e */ /* 0x000fe200000000ff */
[--C-:B------:R-:W-:Y:S02]  /*6f70*/  HADD2.F32 R70, -RZ, R76.reuse.H0_H0 ;  /* 0x2000004cff467230 */ /* 0x100fe40000004100 */
[----:B------:R-:W-:Y:S01]  /*6f80*/  FMUL R27, R47, R27 ;  /* 0x0000001b2f1b7220 */ /* 0x000fe20000400000 */
[----:B------:R-:W-:Y:S01]  /*6f90*/  IADD3 R106, PT, PT, R106, R78, RZ ;  /* 0x0000004e6a6a7210 */ /* 0x000fe20007ffe0ff */
[----:B------:R-:W-:Y:S01]  /*6fa0*/  FFMA R20, R49, R66, R20 ;  /* 0x0000004231147223 */ /* 0x000fe20000000014 */
[----:B------:R-:W-:Y:S01]  /*6fb0*/  F2FP.F16.F32.PACK_AB R10, R13, R12 ;  /* 0x0000000c0d0a723e */ /* 0x000fe200000000ff */
[----:B------:R-:W-:Y:S01]  /*6fc0*/  HADD2.F32 R71, -RZ, R76.H1_H1 ;  /* 0x3000004cff477230 */ /* 0x000fe20000004100 */
[----:B------:R-:W-:Y:S01]  /*6fd0*/  F2FP.F16.F32.PACK_AB R11, R19, R14 ;  /* 0x0000000e130b723e */ /* 0x000fe200000000ff */
[----:B------:R-:W-:Y:S01]  /*6fe0*/  FMUL R24, R47, R28 ;  /* 0x0000001c2f187220 */ /* 0x000fe20000400000 */
[----:B------:R-:W-:Y:S01]  /*6ff0*/  FFMA R21, R49, R67, R21 ;  /* 0x0000004331157223 */ /* 0x000fe20000000015 */
[--C-:B------:R-:W-:Y:S02]  /*7000*/  HADD2.F32 R72, -RZ, R77.reuse.H0_H0 ;  /* 0x2000004dff487230 */ /* 0x100fe40000004100 */
[----:B------:R-:W-:Y:S01]  /*7010*/  FMUL R25, R47, R29 ;  /* 0x0000001d2f197220 */ /* 0x000fe20000400000 */
[----:B------:R1:W-:Y:S01]  /*7020*/  STS.128 [R106+0x10], R8 ;  /* 0x000010086a007388 */ /* 0x0003e20000000c00 */
[----:B------:R-:W-:Y:S01]  /*7030*/  FFMA R22, R49, R68, R22 ;  /* 0x0000004431167223 */ /* 0x000fe20000000016 */
[----:B------:R-:W-:Y:S02]  /*7040*/  HADD2.F32 R73, -RZ, R77.H1_H1 ;  /* 0x3000004dff497230 */ /* 0x000fe40000004100 */
[----:B------:R-:W-:Y:S01]  /*7050*/  FMUL R26, R47, R30 ;  /* 0x0000001e2f1a7220 */ /* 0x000fe20000400000 */
[----:B------:R-:W-:Y:S01]  /*7060*/  FFMA R27, R49, R69, R27 ;  /* 0x00000045311b7223 */ /* 0x000fe2000000001b */
        /* <DEDUP_REMOVED lines=10> */
[----:B------:R-:W-:Y:S01]  /*7110*/  F2FP.F16.F32.PACK_AB R17, R23, R18 ;  /* 0x000000121711723e */ /* 0x000fe200000000ff */
[----:B------:R-:W-:Y:S01]  /*7120*/  FFMA R31, R49, R73, R31 ;  /* 0x00000049311f7223 */ /* 0x000fe2000000001f */
[----:B------:R-:W-:Y:S01]  /*7130*/  FMUL R35, R47, R35 ;  /* 0x000000232f237220 */ /* 0x000fe20000400000 */
[----:B------:R-:W-:Y:S01]  /*7140*/  IADD3 R105, PT, PT, R105, R78, RZ ;  /* 0x0000004e69697210 */ /* 0x000fe20007ffe0ff */
[----:B------:R-:W-:Y:S01]  /*7150*/  FFMA R28, R49, R74, R28 ;  /* 0x0000004a311c7223 */ /* 0x000fe2000000001c */
[----:B------:R-:W-:Y:S01]  /*7160*/  F2FP.F16.F32.PACK_AB R18, R21, R20 ;  /* 0x000000141512723e */ /* 0x000fe200000000ff */
[----:B------:R-:W-:Y:S01]  /*7170*/  FFMA R29, R49, R75, R29 ;  /* 0x0000004b311d7223 */ /* 0x000fe2000000001d */
[----:B------:R-:W-:Y:S01]  /*7180*/  F2FP.F16.F32.PACK_AB R19, R27, R22 ;  /* 0x000000161b13723e */ /* 0x000fe200000000ff */
[C---:B------:R-:W-:Y:S01]  /*7190*/  FFMA R30, R49.reuse, R76, R30 ;  /* 0x0000004c311e7223 */ /* 0x040fe2000000001e */
[----:B------:R-:W-:Y:S01]  /*71a0*/  FFMA R35, R49, R77, R35 ;  /* 0x0000004d31237223 */ /* 0x000fe20000000023 */
[----:B------:R-:W-:Y:S02]  /*71b0*/  F2FP.F16.F32.PACK_AB R24, R25, R24 ;  /* 0x000000181918723e */ /* 0x000fe400000000ff */
[----:B------:R1:W-:Y:S01]  /*71c0*/  STS.128 [R105+0x20], R16 ;  /* 0x0000201069007388 */ /* 0x0003e20000000c00 */
[----:B------:R-:W-:Y:S02]  /*71d0*/  F2FP.F16.F32.PACK_AB R25, R31, R26 ;  /* 0x0000001a1f19723e */ /* 0x000fe400000000ff */
[----:B------:R-:W-:Y:S02]  /*71e0*/  F2FP.F16.F32.PACK_AB R26, R29, R28 ;  /* 0x0000001c1d1a723e */ /* 0x000fe400000000ff */
[----:B------:R-:W-:Y:S02]  /*71f0*/  F2FP.F16.F32.PACK_AB R27, R35, R30 ;  /* 0x0000001e231b723e */ /* 0x000fe400000000ff */
[----:B------:R-:W-:Y:S05]  /*7200*/  IADD3 R0, PT, PT, R98, R106, RZ ;  /* 0x0000006a62007210 */ /* 0x000fea0007ffe0ff */
        /* <DEDUP_REMOVED lines=9> */
[----:B------:R-:W-:Y:S02]  /*72a0*/  UIADD3 UR10, UP0, UPT, UR54, 0x680, URZ ;  /* 0x00000680360a7890 */ /* 0x000fe4000ff1e0ff */
[----:B------:R-:W-:Y:S02]  /*72b0*/  UIADD3 UR5, UPT, UPT, UR41, 0x20, URZ ;  /* 0x0000002029057890 */ /* 0x000fe4000fffe0ff */
[----:B------:R-:W-:Y:S02]  /*72c0*/  UIADD3 UR4, UPT, UPT, UR48, 0x200, UR8 ;  /* 0x0000020030047890 */ /* 0x000fe4000fffe008 */
[----:B------:R-:W-:Y:S01]  /*72d0*/  UIADD3.X UR11, UPT, UPT, URZ, UR55, URZ, UP0, !UPT ;  /* 0x00000037ff0b7290 */ /* 0x000fe200087fe4ff */
[----:B------:R-:W-:Y:S01]  /*72e0*/  UMOV UR6, UR42 ;  /* 0x0000002a00067c82 */ /* 0x000fe20008000000 */
[----:B------:R-:W-:Y:S07]  /*72f0*/  UMOV UR7, UR36 ;  /* 0x0000002400077c82 */ /* 0x000fee0008000000 */
[----:B------:R2:W-:Y:S02]  /*7300*/  UTMASTG.3D [UR4], [UR10] ;  /* 0x000000040a0073b5 */ /* 0x0005e40008010000 */
[----:B--2---:R0:W-:Y:S02]  /*7310*/  UTMACMDFLUSH ;  /* 0x00000000000079b7 */ /* 0x0041e40000000000 */
.L_x_110:
[----:B------:R-:W-:Y:S05]  /*7320*/  BSYNC.RECONVERGENT B0 ;  /* 0x0000000000007941 */ /* 0x000fea0003800200 */
.L_x_109:
[----:B------:R-:W-:Y:S01]  /*7330*/  UIADD3 UR43, UPT, UPT, UR43, 0x1, URZ ;  /* 0x000000012b2b7890 */ /* 0x000fe2000fffe0ff */
[----:B------:R-:W-:Y:S03]  /*7340*/  BSSY.RECONVERGENT B0, `(.L_x_111) ;  /* 0x0000008000007945 */ /* 0x000fe60003800200 */
[----:B------:R-:W-:Y:S04]  /*7350*/  UISETP.NE.AND UP0, UPT, UR43, 0x3, UPT ;  /* 0x000000032b00788c */ /* 0x000fe8000bf05270 */
[----:B------:R-:W-:Y:S02]  /*7360*/  UISETP.EQ.XOR UP1, UPT, UR40, 0x3, !UP0 ;  /* 0x000000032800788c */ /* 0x000fe4000c722a70 */
[----:B------:R-:W-:Y:S02]  /*7370*/  USEL UR56, UR43, URZ, UP0 ;  /* 0x000000ff2b387287 */ /* 0x000fe40008000000 */
[----:B------:R-:W-:Y:S04]  /*7380*/  USEL UR4, URZ, 0x1, !UP1 ;  /* 0x00000001ff047887 */ /* 0x000fe8000c800000 */
[----:B------:R-:W-:Y:S01]  /*7390*/  ULOP3.LUT UR51, UR51, UR4, URZ, 0x3c, !UPT ;  /* 0x0000000433337292 */ /* 0x000fe2000f8e3cff */
[----:B------:R-:W-:Y:S11]  /*73a0*/  @P0 BRA `(.L_x_112) ;  /* 0x0000000000040947 */ /* 0x000ff60003800000 */
[----:B------:R-:W-:Y:S04]  /*73b0*/  DEPBAR.LE SB0, 0x1 ;  /* 0x000080400000791a */ /* 0x000fe80000000000 */
.L_x_112:
[----:B------:R-:W-:Y:S05]  /*73c0*/  BSYNC.RECONVERGENT B0 ;  /* 0x0000000000007941 */ /* 0x000fea0003800200 */
.L_x_111:
[----:B------:R-:W-:Y:S01]  /*73d0*/  BAR.SYNC.DEFER_BLOCKING 0x1, 0x80 ;  /* 0x0042000000007b1d */ /* 0x000fe20000010000 */
[----:B------:R-:W-:Y:S01]  /*73e0*/  UISETP.NE.AND UP0, UPT, UR50, -0x2, UPT ;  /* 0xfffffffe3200788c */ /* 0x000fe2000bf05270 */
[----:B------:R-:W-:Y:S08]  /*73f0*/  IADD3 R45, PT, PT, R45, 0x1, RZ ;  /* 0x000000012d2d7810 */ /* 0x000ff00007ffe0ff */
[----:B------:R-:W-:Y:S05]  /*7400*/  BRA.U !UP0, `(.L_x_113) ;  /* 0x0000000108287547 */ /* 0x000fea000b800000 */
[----:B------:R-:W-:Y:S01]  /*7410*/  ISETP.NE.AND P0, PT, R104, RZ, PT ;  /* 0x000000ff6800720c */ /* 0x000fe20003f05270 */
[----:B------:R-:W-:Y:S01]  /*7420*/  IMAD.U32 R2, RZ, RZ, UR49 ;  /* 0x00000031ff027e24 */ /* 0x000fe2000f8e00ff */
[----:B------:R-:W-:Y:S01]  /*7430*/  UIADD3 UR49, UPT, UPT, UR49, 0x1, URZ ;  /* 0x0000000131317890 */ /* 0x000fe2000fffe0ff */
[----:B-1----:R-:W-:Y:S03]  /*7440*/  IMAD.U32 R0, RZ, RZ, UR37 ;  /* 0x00000025ff007e24 */ /* 0x002fe6000f8e00ff */
[----:B------:R-:W-:Y:S04]  /*7450*/  UISETP.NE.AND UP0, UPT, UR49, 0x3, UPT ;  /* 0x000000033100788c */ /* 0x000fe8000bf05270 */
[----:B------:R-:W-:Y:S03]  /*7460*/  USEL UR49, UR49, URZ, UP0 ;  /* 0x000000ff31317287 */ /* 0x000fe60008000000 */
[----:B------:R-:W-:Y:S05]  /*7470*/  @P0 LEA R2, R2, UR48, 0x3 ;  /* 0x0000003002020c11 */ /* 0x000fea000f8e18ff */
[----:B------:R-:W-:Y:S05]  /*7480*/  @P0 VIADD R2, R2, 0x98 ;  /* 0x0000009802020836 */ /* 0x000fea0000000000 */
[----:B------:R-:W-:Y:S04]  /*7490*/  @P0 PRMT R0, R0, 0x654, R2 ;  /* 0x0000065400000816 */ /* 0x000fe80000000002 */
[----:B------:R2:W-:Y:S03]  /*74a0*/  @P0 SYNCS.ARRIVE.TRANS64.RED.A1T0 RZ, [R0+URZ], RZ ;  /* 0x000000ff00ff09a7 */ /* 0x0005e600081004ff */
.L_x_113:
[----:B------:R-:W-:Y:S01]  /*74b0*/  ISETP.NE.AND P2, PT, R101, RZ, PT ;  /* 0x000000ff6500720c */ /* 0x000fe20003f45270 */
[----:B------:R-:W-:Y:S01]  /*74c0*/  UIADD3 UR50, UPT, UPT, UR50, 0x2, URZ ;  /* 0x0000000232327890 */ /* 0x000fe2000fffe0ff */
[----:B------:R-:W-:Y:S01]  /*74d0*/  ISETP.NE.AND P0, PT, R103, 0x2, PT ;  /* 0x000000026700780c */ /* 0x000fe20003f05270 */
[----:B------:R-:W-:Y:S01]  /*74e0*/  IMAD.IADD R14, R43, 0x1, R86 ;  /* 0x000000012b0e7824 */ /* 0x000fe200078e0256 */
[----:B------:R-:W-:Y:S01]  /*74f0*/  ISETP.NE.AND P1, PT, R45, 0x4, PT ;  /* 0x000000042d00780c */ /* 0x000fe20003f25270 */
[----:B------:R-:W-:Y:S01]  /*7500*/  IMAD.IADD R15, R44, 0x1, R87 ;  /* 0x000000012c0f7824 */ /* 0x000fe200078e0257 */
[----:B------:R-:W-:Y:S02]  /*7510*/  SEL R2, RZ, 0x1, P0 ;  /* 0x00000001ff027807 */ /* 0x000fe40000000000 */
[----:B-12---:R-:W-:Y:S02]  /*7520*/  SEL R0, RZ, 0x1, P1 ;  /* 0x00000001ff007807 */ /* 0x006fe40000800000 */
[----:B------:R-:W-:Y:S02]  /*7530*/  LOP3.LUT R96, R96, R2, RZ, 0x3c, !PT ;  /* 0x0000000260607212 */ /* 0x000fe400078e3cff */
[----:B------:R-:W-:Y:S02]  /*7540*/  LOP3.LUT R97, R97, R0, RZ, 0x3c, !PT ;  /* 0x0000000061617212 */ /* 0x000fe400078e3cff */
[----:B------:R-:W-:Y:S02]  /*7550*/  @P2 R2UR UR36, R95 ;  /* 0x000000005f2422ca */ /* 0x000fe400000e0000 */
[----:B------:R-:W-:Y:S02]  /*7560*/  SEL R103, R103, RZ, P0 ;  /* 0x000000ff67677207 */ /* 0x000fe40000000000 */
[----:B------:R-:W-:Y:S01]  /*7570*/  SEL R45, R45, RZ, P1 ;  /* 0x000000ff2d2d7207 */ /* 0x000fe20000800000 */
[----:B------:R-:W-:Y:S10]  /*7580*/  @P2 BRA `(.L_x_114) ;  /* 0xffffffd800042947 */ /* 0x000ff4000383ffff */
[----:B------:R-:W-:-:S09]  /*7590*/  UISETP.NE.AND UP0, UPT, UR53, URZ, UPT ;  /* 0x000000ff3500728c */ /* 0x000fd2000bf05270 */
[----:B------:R-:W-:Y:S05]  /*75a0*/  BRA.U !UP0, `(.L_x_115) ;  /* 0x0000000108487547 */ /* 0x000fea000b800000 */
[----:B------:R-:W1:Y:S02]  /*75b0*/  LDCU.64 UR4, c[0x0][0x890] ;  /* 0x00011200ff0477ac */ /* 0x000e640008000a00 */
[----:B-1----:R-:W-:-:S04]  /*75c0*/  UISETP.NE.U32.AND UP0, UPT, UR4, URZ, UPT ;  /* 0x000000ff0400728c */ /* 0x002fc8000bf05070 */
[----:B------:R-:W-:-:S09]  /*75d0*/  UISETP.NE.AND.EX UP0, UPT, UR5, URZ, UPT, UP0 ;  /* 0x000000ff0500728c */ /* 0x000fd2000bf05300 */
[----:B------:R-:W-:Y:S05]  /*75e0*/  BRA.U UP0, `(.L_x_116) ;  /* 0x00000001000c7547 */ /* 0x000fea000b800000 */
[----:B------:R-:W-:-:S13]  /*75f0*/  FSETP.NEU.AND P0, PT, R49, RZ, PT ;  /* 0x000000ff3100720b */ /* 0x000fda0003f0d000 */
[----:B------:R-:W-:Y:S05]  /*7600*/  @!P0 EXIT ;  /* 0x000000000000894d */ /* 0x000fea0003800000 */
[----:B------:R-:W-:Y:S05]  /*7610*/  BRA `(.L_x_115) ;  /* 0x00000000002c7947 */ /* 0x000fea0003800000 */
.L_x_116:
[----:B------:R-:W-:Y:S01]  /*7620*/  ISETP.NE.AND P0, PT, R102, RZ, PT ;  /* 0x000000ff6600720c */ /* 0x000fe20003f05270 */
[----:B------:R-:W-:-:S12]  /*7630*/  BSSY.RECONVERGENT B0, `(.L_x_115) ;  /* 0x0000009000007945 */ /* 0x000fd80003800200 */
[----:B------:R-:W-:Y:S05]  /*7640*/  @P0 BRA `(.L_x_117) ;  /* 0x0000000000140947 */ /* 0x000fea0003800000 */
[----:B------:R-:W1:Y:S02]  /*7650*/  LDCU.64 UR4, c[0x0][0x888] ;  /* 0x00011100ff0477ac */ /* 0x000e640008000a00 */
[----:B-1----:R-:W-:-:S04]  /*7660*/  ISETP.NE.U32.AND P0, PT, RZ, UR4, PT ;  /* 0x00000004ff007c0c */ /* 0x002fc8000bf05070 */
[----:B------:R-:W-:-:S13]  /*7670*/  ISETP.NE.AND.EX P0, PT, RZ, UR5, PT, P0 ;  /* 0x00000005ff007c0c */ /* 0x000fda000bf05300 */
[----:B------:R-:W-:Y:S05]  /*7680*/  @!P0 EXIT ;  /* 0x000000000000894d */ /* 0x000fea0003800000 */
[----:B------:R-:W-:Y:S05]  /*7690*/  BRA `(.L_x_118) ;  /* 0x0000000000087947 */ /* 0x000fea0003800000 */
.L_x_117:
[----:B------:R-:W-:-:S13]  /*76a0*/  FSETP.NEU.AND P0, PT, R49, RZ, PT ;  /* 0x000000ff3100720b */ /* 0x000fda0003f0d000 */
[----:B------:R-:W-:Y:S05]  /*76b0*/  @!P0 EXIT ;  /* 0x000000000000894d */ /* 0x000fea0003800000 */
.L_x_118:
[----:B------:R-:W-:Y:S05]  /*76c0*/  BSYNC.RECONVERGENT B0 ;  /* 0x0000000000007941 */ /* 0x000fea0003800200 */
.L_x_115:
[----:B------:R-:W-:Y:S01]  /*76d0*/  ULEA UR4, UR49, UR48, 0x3 ;  /* 0x0000003031047291 */ /* 0x000fe2000f8e18ff */
[----:B------:R-:W-:-:S04]  /*76e0*/  DEPBAR.LE SB0, 0x0 ;  /* 0x000080000000791a */ /* 0x000fc80000000000 */
[----:B------:R-:W-:-:S04]  /*76f0*/  UIADD3 UR4, UPT, UPT, UR4, 0x98, URZ ;  /* 0x0000009804047890 */ /* 0x000fc8000fffe0ff */
[----:B------:R-:W-:-:S09]  /*7700*/  UPRMT UR4, UR37, 0x654, UR4 ;  /* 0x0000065425047896 */ /* 0x000fd20008000004 */
[----:B------:R-:W-:Y:S01]  /*7710*/  SYNCS.ARRIVE.TRANS64.RED.A1T0 RZ, [UR4], RZ ;  /* 0x000000ffffff79a7 */ /* 0x000fe20008100404 */
[----:B------:R-:W-:Y:S05]  /*7720*/  EXIT ;  /* 0x000000000000794d */ /* 0x000fea0003800000 */
.L_x_19:
[----:B--2---:R2:W1:Y:S02]  /*7730*/  SYNCS.PHASECHK.TRANS64.TRYWAIT P0, [R2+URZ+0x130], R3 ;  /* 0x00013003020075a7 */ /* 0x00446400080011ff */
[----:B-1----:R-:W-:Y:S05]  /*7740*/  @!P0 NANOSLEEP.SYNCS 0x989680 ;  /* 0x009896800000895d */ /* 0x002fea0003900000 */
[----:B------:R-:W1:Y:S02]  /*7750*/  @!P0 SYNCS.PHASECHK.TRANS64 P0, [R2+URZ+0x130], R3 ;  /* 0x00013003020085a7 */ /* 0x000e6400080010ff */
[----:B-1----:R-:W-:Y:S05]  /*7760*/  @!P0 BRA `(.L_x_19) ;  /* 0xfffffffc00f08947 */ /* 0x002fea000383ffff */
[----:B------:R-:W-:Y:S05]  /*7770*/  BRA `(.L_x_119) ;  /* 0xffffff9c00b07947 */ /* 0x000fea000383ffff */
.L_x_22:
[----:B-1----:R-:W-:-:S07]  /*7780*/  MOV R2, UR33 ;  /* 0x0000002100027c02 */ /* 0x002fce0008000f00 */
.L_x_120:
[----:B-1----:R1:W2:Y:S02]  /*7790*/  SYNCS.PHASECHK.TRANS64.TRYWAIT P0, [R2+URZ+0x40], R4 ;  /* 0x00004004020075a7 */ /* 0x0022a400080011ff */
[----:B--2---:R-:W-:Y:S05]  /*77a0*/  @!P0 NANOSLEEP.SYNCS 0x989680 ;  /* 0x009896800000895d */ /* 0x004fea0003900000 */
[----:B------:R-:W2:Y:S02]  /*77b0*/  @!P0 SYNCS.PHASECHK.TRANS64 P0, [R2+URZ+0x40], R4 ;  /* 0x00004004020085a7 */ /* 0x000ea400080010ff */
[----:B--2---:R-:W-:Y:S05]  /*77c0*/  @!P0 BRA `(.L_x_120) ;  /* 0xfffffffc00f08947 */ /* 0x004fea000383ffff */
[----:B------:R-:W-:Y:S05]  /*77d0*/  BRA `(.L_x_21) ;  /* 0xffffffa000007947 */ /* 0x000fea000383ffff */
.L_x_28:
[----:B-1----:R-:W-:-:S07]  /*77e0*/  MOV R2, UR17 ;  /* 0x0000001100027c02 */ /* 0x002fce0008000f00 */
.L_x_121:
[----:B-1----:R1:W2:Y:S02]  /*77f0*/  SYNCS.PHASECHK.TRANS64.TRYWAIT P0, [R2+URZ+0x40], R4 ;  /* 0x00004004020075a7 */ /* 0x0022a400080011ff */
[----:B--2---:R-:W-:Y:S05]  /*7800*/  @!P0 NANOSLEEP.SYNCS 0x989680 ;  /* 0x009896800000895d */ /* 0x004fea0003900000 */
[----:B------:R-:W2:Y:S02]  /*7810*/  @!P0 SYNCS.PHASECHK.TRANS64 P0, [R2+URZ+0x40], R4 ;  /* 0x00004004020085a7 */ /* 0x000ea400080010ff */
[----:B--2---:R-:W-:Y:S05]  /*7820*/  @!P0 BRA `(.L_x_121) ;  /* 0xfffffffc00f08947 */ /* 0x004fea000383ffff */
[----:B------:R-:W-:Y:S05]  /*7830*/  BRA `(.L_x_27) ;  /* 0xffffffa000a87947 */ /* 0x000fea000383ffff */
.L_x_32:
[----:B-1----:R1:W2:Y:S02]  /*7840*/  SYNCS.PHASECHK.TRANS64.TRYWAIT P0, [R2+URZ+0xc0], R3 ;  /* 0x0000c003020075a7 */ /* 0x0022a400080011ff */
[----:B--2---:R-:W-:Y:S05]  /*7850*/  @!P0 NANOSLEEP.SYNCS 0x989680 ;  /* 0x009896800000895d */ /* 0x004fea0003900000 */
[----:B------:R-:W2:Y:S02]  /*7860*/  @!P0 SYNCS.PHASECHK.TRANS64 P0, [R2+URZ+0xc0], R3 ;  /* 0x0000c003020085a7 */ /* 0x000ea400080010ff */
[----:B--2---:R-:W-:Y:S05]  /*7870*/  @!P0 BRA `(.L_x_32) ;  /* 0xfffffffc00f08947 */ /* 0x004fea000383ffff */
[----:B------:R-:W-:Y:S05]  /*7880*/  BRA `(.L_x_122) ;  /* 0xffffffa400387947 */ /* 0x000fea000383ffff */
.L_x_36:
[----:B----4-:R-:W-:-:S07]  /*7890*/  MOV R0, UR5 ;  /* 0x0000000500007c02 */ /* 0x010fce0008000f00 */
.L_x_123:
[----:B-1----:R1:W2:Y:S02]  /*78a0*/  SYNCS.PHASECHK.TRANS64.TRYWAIT P0, [R0+URZ], R2 ;  /* 0x00000002000075a7 */ /* 0x0022a400080011ff */
[----:B--2---:R-:W-:Y:S05]  /*78b0*/  @!P0 NANOSLEEP.SYNCS 0x989680 ;  /* 0x009896800000895d */ /* 0x004fea0003900000 */
[----:B------:R-:W2:Y:S02]  /*78c0*/  @!P0 SYNCS.PHASECHK.TRANS64 P0, [R0+URZ], R2 ;  /* 0x00000002000085a7 */ /* 0x000ea400080010ff */
[----:B--2---:R-:W-:Y:S05]  /*78d0*/  @!P0 BRA `(.L_x_123) ;  /* 0xfffffffc00f08947 */ /* 0x004fea000383ffff */
[----:B------:R-:W-:Y:S05]  /*78e0*/  BRA `(.L_x_124) ;  /* 0xffffffa800a87947 */ /* 0x000fea000383ffff */
.L_x_37:
[----:B----4-:R-:W-:-:S07]  /*78f0*/  MOV R0, UR5 ;  /* 0x0000000500007c02 */ /* 0x010fce0008000f00 */
.L_x_125:
[----:B-1----:R1:W2:Y:S02]  /*7900*/  SYNCS.PHASECHK.TRANS64.TRYWAIT P0, [R0+URZ], R3 ;  /* 0x00000003000075a7 */ /* 0x0022a400080011ff */
[----:B--2---:R-:W-:Y:S05]  /*7910*/  @!P0 NANOSLEEP.SYNCS 0x989680 ;  /* 0x009896800000895d */ /* 0x004fea0003900000 */
[----:B------:R-:W2:Y:S02]  /*7920*/  @!P0 SYNCS.PHASECHK.TRANS64 P0, [R0+URZ], R3 ;  /* 0x00000003000085a7 */ /* 0x000ea400080010ff */
[----:B--2---:R-:W-:Y:S05]  /*7930*/  @!P0 BRA `(.L_x_125) ;  /* 0xfffffffc00f08947 */ /* 0x004fea000383ffff */
[----:B------:R-:W-:Y:S05]  /*7940*/  BRA `(.L_x_126) ;  /* 0xffffffa800b47947 */ /* 0x000fea000383ffff */
.L_x_38:
[----:B----4-:R-:W-:-:S07]  /*7950*/  MOV R0, UR5 ;  /* 0x0000000500007c02 */ /* 0x010fce0008000f00 */
.L_x_127:
[----:B-1----:R1:W2:Y:S02]  /*7960*/  SYNCS.PHASECHK.TRANS64.TRYWAIT P0, [R0+URZ], R3 ;  /* 0x00000003000075a7 */ /* 0x0022a400080011ff */
[----:B--2---:R-:W-:Y:S05]  /*7970*/  @!P0 NANOSLEEP.SYNCS 0x989680 ;  /* 0x009896800000895d */ /* 0x004fea0003900000 */
[----:B------:R-:W2:Y:S02]  /*7980*/  @!P0 SYNCS.PHASECHK.TRANS64 P0, [R0+URZ], R3 ;  /* 0x00000003000085a7 */ /* 0x000ea400080010ff */
[----:B--2---:R-:W-:Y:S05]  /*7990*/  @!P0 BRA `(.L_x_127) ;  /* 0xfffffffc00f08947 */ /* 0x004fea000383ffff */
[----:B------:R-:W-:Y:S05]  /*79a0*/  BRA `(.L_x_128) ;  /* 0xffffffa800c07947 */ /* 0x000fea000383ffff */
.L_x_39:
[----:B----4-:R-:W-:-:S07]  /*79b0*/  MOV R0, UR5 ;  /* 0x0000000500007c02 */ /* 0x010fce0008000f00 */
.L_x_129:
[----:B-1----:R1:W2:Y:S02]  /*79c0*/  SYNCS.PHASECHK.TRANS64.TRYWAIT P0, [R0+URZ], R3 ;  /* 0x00000003000075a7 */ /* 0x0022a400080011ff */
[----:B--2---:R-:W-:Y:S05]  /*79d0*/  @!P0 NANOSLEEP.SYNCS 0x989680 ;  /* 0x009896800000895d */ /* 0x004fea0003900000 */
[----:B------:R-:W2:Y:S02]  /*79e0*/  @!P0 SYNCS.PHASECHK.TRANS64 P0, [R0+URZ], R3 ;  /* 0x00000003000085a7 */ /* 0x000ea400080010ff */
[----:B--2---:R-:W-:Y:S05]  /*79f0*/  @!P0 BRA `(.L_x_129) ;  /* 0xfffffffc00f08947 */ /* 0x004fea000383ffff */
[----:B------:R-:W-:Y:S05]  /*7a00*/  BRA `(.L_x_130) ;  /* 0xffffffa800cc7947 */ /* 0x000fea000383ffff */
.L_x_40:
[----:B----4-:R-:W-:-:S07]  /*7a10*/  MOV R0, UR5 ;  /* 0x0000000500007c02 */ /* 0x010fce0008000f00 */
.L_x_131:
[----:B-1----:R1:W2:Y:S02]  /*7a20*/  SYNCS.PHASECHK.TRANS64.TRYWAIT P0, [R0+URZ], R3 ;  /* 0x00000003000075a7 */ /* 0x0022a400080011ff */
[----:B--2---:R-:W-:Y:S05]  /*7a30*/  @!P0 NANOSLEEP.SYNCS 0x989680 ;  /* 0x009896800000895d */ /* 0x004fea0003900000 */
[----:B------:R-:W2:Y:S02]  /*7a40*/  @!P0 SYNCS.PHASECHK.TRANS64 P0, [R0+URZ], R3 ;  /* 0x00000003000085a7 */ /* 0x000ea400080010ff */
[----:B--2---:R-:W-:Y:S05]  /*7a50*/  @!P0 BRA `(.L_x_131) ;  /* 0xfffffffc00f08947 */ /* 0x004fea000383ffff */
[----:B------:R-:W-:Y:S05]  /*7a60*/  BRA `(.L_x_132) ;  /* 0xffffffa800d87947 */ /* 0x000fea000383ffff */
.L_x_41:
[----:B----4-:R-:W-:-:S07]  /*7a70*/  MOV R0, UR5 ;  /* 0x0000000500007c02 */ /* 0x010fce0008000f00 */
.L_x_133:
[----:B-1----:R1:W2:Y:S02]  /*7a80*/  SYNCS.PHASECHK.TRANS64.TRYWAIT P0, [R0+URZ], R3 ;  /* 0x00000003000075a7 */ /* 0x0022a400080011ff */
[----:B--2---:R-:W-:Y:S05]  /*7a90*/  @!P0 NANOSLEEP.SYNCS 0x989680 ;  /* 0x009896800000895d */ /* 0x004fea0003900000 */
[----:B------:R-:W2:Y:S02]  /*7aa0*/  @!P0 SYNCS.PHASECHK.TRANS64 P0, [R0+URZ], R3 ;  /* 0x00000003000085a7 */ /* 0x000ea400080010ff */
[----:B--2---:R-:W-:Y:S05]  /*7ab0*/  @!P0 BRA `(.L_x_133) ;  /* 0xfffffffc00f08947 */ /* 0x004fea000383ffff */
[----:B------:R-:W-:Y:S05]  /*7ac0*/  BRA `(.L_x_134) ;  /* 0xffffffa800e47947 */ /* 0x000fea000383ffff */
.L_x_42:
[----:B----4-:R-:W-:-:S07]  /*7ad0*/  MOV R0, UR5 ;  /* 0x0000000500007c02 */ /* 0x010fce0008000f00 */
.L_x_135:
[----:B-1----:R1:W2:Y:S02]  /*7ae0*/  SYNCS.PHASECHK.TRANS64.TRYWAIT P0, [R0+URZ], R3 ;  /* 0x00000003000075a7 */ /* 0x0022a400080011ff */
[----:B--2---:R-:W-:Y:S05]  /*7af0*/  @!P0 NANOSLEEP.SYNCS 0x989680 ;  /* 0x009896800000895d */ /* 0x004fea0003900000 */
[----:B------:R-:W2:Y:S02]  /*7b00*/  @!P0 SYNCS.PHASECHK.TRANS64 P0, [R0+URZ], R3 ;  /* 0x00000003000085a7 */ /* 0x000ea400080010ff */
[----:B--2---:R-:W-:Y:S05]  /*7b10*/  @!P0 BRA `(.L_x_135) ;  /* 0xfffffffc00f08947 */ /* 0x004fea000383ffff */
[----:B------:R-:W-:Y:S05]  /*7b20*/  BRA `(.L_x_136) ;  /* 0xffffffa800f07947 */ /* 0x000fea000383ffff */
.L_x_45:
[----:B-1----:R1:W2:Y:S02]  /*7b30*/  SYNCS.PHASECHK.TRANS64.TRYWAIT P0, [R0+URZ+0x120], R4 ;  /* 0x00012004000075a7 */ /* 0x0022a400080011ff */
[----:B--2---:R-:W-:Y:S05]  /*7b40*/  @!P0 NANOSLEEP.SYNCS 0x989680 ;  /* 0x009896800000895d */ /* 0x004fea0003900000 */
[----:B------:R-:W2:Y:S02]  /*7b50*/  @!P0 SYNCS.PHASECHK.TRANS64 P0, [R0+URZ+0x120], R4 ;  /* 0x00012004000085a7 */ /* 0x000ea400080010ff */
[----:B--2---:R-:W-:Y:S05]  /*7b60*/  @!P0 BRA `(.L_x_45) ;  /* 0xfffffffc00f08947 */ /* 0x004fea000383ffff */
[----:B------:R-:W-:Y:S05]  /*7b70*/  BRA `(.L_x_137) ;  /* 0xffffffac004c7947 */ /* 0x000fea000383ffff */
.L_x_46:
[----:B------:R-:W-:-:S07]  /*7b80*/  MOV R0, UR5 ;  /* 0x0000000500007c02 */ /* 0x000fce0008000f00 */
.L_x_138:
[----:B-1----:R1:W2:Y:S02]  /*7b90*/  SYNCS.PHASECHK.TRANS64.TRYWAIT P0, [R0+URZ+0xd0], R5 ;  /* 0x0000d005000075a7 */ /* 0x0022a400080011ff */
[----:B--2---:R-:W-:Y:S05]  /*7ba0*/  @!P0 NANOSLEEP.SYNCS 0x989680 ;  /* 0x009896800000895d */ /* 0x004fea0003900000 */
[----:B------:R-:W2:Y:S02]  /*7bb0*/  @!P0 SYNCS.PHASECHK.TRANS64 P0, [R0+URZ+0xd0], R5 ;  /* 0x0000d005000085a7 */ /* 0x000ea400080010ff */
[----:B--2---:R-:W-:Y:S05]  /*7bc0*/  @!P0 BRA `(.L_x_138) ;  /* 0xfffffffc00f08947 */ /* 0x004fea000383ffff */
[----:B------:R-:W-:Y:S05]  /*7bd0*/  BRA `(.L_x_139) ;  /* 0xffffffac005c7947 */ /* 0x000fea000383ffff */
.L_x_47:
[----:B-1----:R1:W2:Y:S02]  /*7be0*/  SYNCS.PHASECHK.TRANS64.TRYWAIT P1, [R0+URZ+0xc0], R4 ;  /* 0x0000c004000075a7 */ /* 0x0022a400080211ff */
[----:B--2---:R-:W-:Y:S05]  /*7bf0*/  @!P1 NANOSLEEP.SYNCS 0x989680 ;  /* 0x009896800000995d */ /* 0x004fea0003900000 */
[----:B------:R-:W2:Y:S02]  /*7c00*/  @!P1 SYNCS.PHASECHK.TRANS64 P1, [R0+URZ+0xc0], R4 ;  /* 0x0000c004000095a7 */ /* 0x000ea400080210ff */
[----:B--2---:R-:W-:Y:S05]  /*7c10*/  @!P1 BRA `(.L_x_47) ;  /* 0xfffffffc00f09947 */ /* 0x004fea000383ffff */
[----:B------:R-:W-:Y:S05]  /*7c20*/  BRA `(.L_x_140) ;  /* 0xffffffac008c7947 */ /* 0x000fea000383ffff */
.L_x_50:
[----:B------:R-:W-:-:S07]  /*7c30*/  MOV R0, UR5 ;  /* 0x0000000500007c02 */ /* 0x000fce0008000f00 */
.L_x_141:
[----:B-1----:R1:W2:Y:S02]  /*7c40*/  SYNCS.PHASECHK.TRANS64.TRYWAIT P0, [R0+URZ+0xd0], R2 ;  /* 0x0000d002000075a7 */ /* 0x0022a400080011ff */
[----:B--2---:R-:W-:Y:S05]  /*7c50*/  @!P0 NANOSLEEP.SYNCS 0x989680 ;  /* 0x009896800000895d */ /* 0x004fea0003900000 */
[----:B------:R-:W2:Y:S02]  /*7c60*/  @!P0 SYNCS.PHASECHK.TRANS64 P0, [R0+URZ+0xd0], R2 ;  /* 0x0000d002000085a7 */ /* 0x000ea400080010ff */
[----:B--2---:R-:W-:Y:S05]  /*7c70*/  @!P0 BRA `(.L_x_141) ;  /* 0xfffffffc00f08947 */ /* 0x004fea000383ffff */
[----:B------:R-:W-:Y:S05]  /*7c80*/  BRA `(.L_x_49) ;  /* 0xffffffac00e07947 */ /* 0x000fea000383ffff */
.L_x_57:
[----:B-1----:R1:W2:Y:S02]  /*7c90*/  SYNCS.PHASECHK.TRANS64.TRYWAIT P1, [R0+URZ+0xc0], R2 ;  /* 0x0000c002000075a7 */ /* 0x0022a400080211ff */
[----:B--2---:R-:W-:Y:S05]  /*7ca0*/  @!P1 NANOSLEEP.SYNCS 0x989680 ;  /* 0x009896800000995d */ /* 0x004fea0003900000 */
[----:B------:R-:W2:Y:S02]  /*7cb0*/  @!P1 SYNCS.PHASECHK.TRANS64 P1, [R0+URZ+0xc0], R2 ;  /* 0x0000c002000095a7 */ /* 0x000ea400080210ff */
[----:B--2---:R-:W-:Y:S05]  /*7cc0*/  @!P1 BRA `(.L_x_57) ;  /* 0xfffffffc00f09947 */ /* 0x004fea000383ffff */
[----:B------:R-:W-:Y:S05]  /*7cd0*/  BRA `(.L_x_142) ;  /* 0xffffffb400507947 */ /* 0x000fea000383ffff */
.L_x_58:
[----:B------:R-:W-:-:S07]  /*7ce0*/  MOV R2, UR7 ;  /* 0x0000000700027c02 */ /* 0x000fce0008000f00 */
.L_x_143:
[----:B-1----:R1:W2:Y:S02]  /*7cf0*/  SYNCS.PHASECHK.TRANS64.TRYWAIT P0, [R2+URZ+0x100], R0 ;  /* 0x00010000020075a7 */ /* 0x0022a400080011ff */
[----:B--2---:R-:W-:Y:S05]  /*7d00*/  @!P0 NANOSLEEP.SYNCS 0x989680 ;  /* 0x009896800000895d */ /* 0x004fea0003900000 */
[----:B------:R-:W2:Y:S02]  /*7d10*/  @!P0 SYNCS.PHASECHK.TRANS64 P0, [R2+URZ+0x100], R0 ;  /* 0x00010000020085a7 */ /* 0x000ea400080010ff */
[----:B--2---:R-:W-:Y:S05]  /*7d20*/  @!P0 BRA `(.L_x_143) ;  /* 0xfffffffc00f08947 */ /* 0x004fea000383ffff */
[----:B------:R-:W-:Y:S05]  /*7d30*/  BRA `(.L_x_144) ;  /* 0xffffffb400887947 */ /* 0x000fea000383ffff */
.L_x_61:
[----:B------:R-:W-:Y:S07]  /*7d40*/  MOV R0, UR6 ;  /* 0x0000000600007c02 */ /* 0x000fee0008000f00 */
.L_x_145:
[----:B-1----:R1:W2:Y:S02]  /*7d50*/  SYNCS.PHASECHK.TRANS64.TRYWAIT P0, [R0+URZ], R2 ;  /* 0x00000002000075a7 */ /* 0x0022a400080011ff */
[----:B--2---:R-:W-:Y:S05]  /*7d60*/  @!P0 NANOSLEEP.SYNCS 0x989680 ;  /* 0x009896800000895d */ /* 0x004fea0003900000 */
[----:B------:R-:W2:Y:S02]  /*7d70*/  @!P0 SYNCS.PHASECHK.TRANS64 P0, [R0+URZ], R2 ;  /* 0x00000002000085a7 */ /* 0x000ea400080010ff */
[----:B--2---:R-:W-:Y:S05]  /*7d80*/  @!P0 BRA `(.L_x_145) ;  /* 0xfffffffc00f08947 */ /* 0x004fea000383ffff */
[----:B------:R-:W-:Y:S05]  /*7d90*/  BRA `(.L_x_60) ;  /* 0xffffffb400a47947 */ /* 0x000fea000383ffff */
.L_x_64:
[----:B------:R-:W-:-:S07]  /*7da0*/  MOV R0, UR6 ;  /* 0x0000000600007c02 */ /* 0x000fce0008000f00 */
.L_x_146:
[----:B--2---:R2:W4:Y:S02]  /*7db0*/  SYNCS.PHASECHK.TRANS64.TRYWAIT P0, [R0+URZ], R2 ;  /* 0x00000002000075a7 */ /* 0x00452400080011ff */
[----:B----4-:R-:W-:Y:S05]  /*7dc0*/  @!P0 NANOSLEEP.SYNCS 0x989680 ;  /* 0x009896800000895d */ /* 0x010fea0003900000 */
[----:B------:R-:W4:Y:S02]  /*7dd0*/  @!P0 SYNCS.PHASECHK.TRANS64 P0, [R0+URZ], R2 ;  /* 0x00000002000085a7 */ /* 0x000f2400080010ff */
[----:B----4-:R-:W-:Y:S05]  /*7de0*/  @!P0 BRA `(.L_x_146) ;  /* 0xfffffffc00f08947 */ /* 0x010fea000383ffff */
[----:B------:R-:W-:Y:S05]  /*7df0*/  BRA `(.L_x_147) ;  /* 0xffffffb800807947 */ /* 0x000fea000383ffff */
.L_x_65:
[----:B------:R-:W-:-:S07]  /*7e00*/  MOV R0, UR6 ;  /* 0x0000000600007c02 */ /* 0x000fce0008000f00 */
.L_x_148:
[----:B-1----:R1:W2:Y:S02]  /*7e10*/  SYNCS.PHASECHK.TRANS64.TRYWAIT P0, [R0+URZ], R3 ;  /* 0x00000003000075a7 */ /* 0x0022a400080011ff */
[----:B--2---:R-:W-:Y:S05]  /*7e20*/  @!P0 NANOSLEEP.SYNCS 0x989680 ;  /* 0x009896800000895d */ /* 0x004fea0003900000 */
[----:B------:R-:W2:Y:S02]  /*7e30*/  @!P0 SYNCS.PHASECHK.TRANS64 P0, [R0+URZ], R3 ;  /* 0x00000003000085a7 */ /* 0x000ea400080010ff */
[----:B--2---:R-:W-:Y:S05]  /*7e40*/  @!P0 BRA `(.L_x_148) ;  /* 0xfffffffc00f08947 */ /* 0x004fea000383ffff */
[----:B------:R-:W-:Y:S05]  /*7e50*/  BRA `(.L_x_149) ;  /* 0xffffffb8008c7947 */ /* 0x000fea000383ffff */
.L_x_66:
[----:B------:R-:W-:-:S07]  /*7e60*/  MOV R0, UR6 ;  /* 0x0000000600007c02 */ /* 0x000fce0008000f00 */
.L_x_150:
[----:B-1----:R1:W2:Y:S02]  /*7e70*/  SYNCS.PHASECHK.TRANS64.TRYWAIT P0, [R0+URZ], R3 ;  /* 0x00000003000075a7 */ /* 0x0022a400080011ff */
[----:B--2---:R-:W-:Y:S05]  /*7e80*/  @!P0 NANOSLEEP.SYNCS 0x989680 ;  /* 0x009896800000895d */ /* 0x004fea0003900000 */
[----:B------:R-:W2:Y:S02]  /*7e90*/  @!P0 SYNCS.PHASECHK.TRANS64 P0, [R0+URZ], R3 ;  /* 0x00000003000085a7 */ /* 0x000ea400080010ff */
[----:B--2---:R-:W-:Y:S05]  /*7ea0*/  @!P0 BRA `(.L_x_150) ;  /* 0xfffffffc00f08947 */ /* 0x004fea000383ffff */
[----:B------:R-:W-:Y:S05]  /*7eb0*/  BRA `(.L_x_151) ;  /* 0xffffffb800987947 */ /* 0x000fea000383ffff */
.L_x_67:
[----:B-1----:R-:W-:-:S07]  /*7ec0*/  MOV R0, UR7 ;  /* 0x0000000700007c02 */ /* 0x002fce0008000f00 */
.L_x_152:
[----:B-1----:R1:W2:Y:S02]  /*7ed0*/  SYNCS.PHASECHK.TRANS64.TRYWAIT P0, [R0+URZ], R2 ;  /* 0x00000002000075a7 */ /* 0x0022a400080011ff */
[----:B--2---:R-:W-:Y:S05]  /*7ee0*/  @!P0 NANOSLEEP.SYNCS 0x989680 ;  /* 0x009896800000895d */ /* 0x004fea0003900000 */
[----:B------:R-:W2:Y:S02]  /*7ef0*/  @!P0 SYNCS.PHASECHK.TRANS64 P0, [R0+URZ], R2 ;  /* 0x00000002000085a7 */ /* 0x000ea400080010ff */
[----:B--2---:R-:W-:Y:S05]  /*7f00*/  @!P0 BRA `(.L_x_152) ;  /* 0xfffffffc00f08947 */ /* 0x004fea000383ffff */
[----:B------:R-:W-:Y:S05]  /*7f10*/  BRA `(.L_x_153) ;  /* 0xffffffb800a47947 */ /* 0x000fea000383ffff */
.L_x_72:
[----:B--2---:R2:W3:Y:S02]  /*7f20*/  SYNCS.PHASECHK.TRANS64.TRYWAIT P0, [R0+URZ+0xc0], R2 ;  /* 0x0000c002000075a7 */ /* 0x0044e400080011ff */
[----:B---3--:R-:W-:Y:S05]  /*7f30*/  @!P0 NANOSLEEP.SYNCS 0x989680 ;  /* 0x009896800000895d */ /* 0x008fea0003900000 */
[----:B------:R-:W3:Y:S02]  /*7f40*/  @!P0 SYNCS.PHASECHK.TRANS64 P0, [R0+URZ+0xc0], R2 ;  /* 0x0000c002000085a7 */ /* 0x000ee400080010ff */
[----:B---3--:R-:W-:Y:S05]  /*7f50*/  @!P0 BRA `(.L_x_72) ;  /* 0xfffffffc00f08947 */ /* 0x008fea000383ffff */
[----:B------:R-:W-:Y:S05]  /*7f60*/  BRA `(.L_x_154) ;  /* 0xffffffbc00a07947 */ /* 0x000fea000383ffff */
.L_x_75:
[----:B------:R-:W-:Y:S07]  /*7f70*/  MOV R0, UR7 ;  /* 0x0000000700007c02 */ /* 0x000fee0008000f00 */
.L_x_155:
[----:B--2---:R2:W3:Y:S02]  /*7f80*/  SYNCS.PHASECHK.TRANS64.TRYWAIT P0, [R0+URZ+0xb8], R2 ;  /* 0x0000b802000075a7 */ /* 0x0044e400080011ff */
[----:B---3--:R-:W-:Y:S05]  /*7f90*/  @!P0 NANOSLEEP.SYNCS 0x989680 ;  /* 0x009896800000895d */ /* 0x008fea0003900000 */
[----:B------:R-:W3:Y:S02]  /*7fa0*/  @!P0 SYNCS.PHASECHK.TRANS64 P0, [R0+URZ+0xb8], R2 ;  /* 0x0000b802000085a7 */ /* 0x000ee400080010ff */
[----:B---3--:R-:W-:Y:S05]  /*7fb0*/  @!P0 BRA `(.L_x_155) ;  /* 0xfffffffc00f08947 */ /* 0x008fea000383ffff */
[----:B------:R-:W-:Y:S05]  /*7fc0*/  BRA `(.L_x_74) ;  /* 0xffffffc000807947 */ /* 0x000fea000383ffff */
.L_x_78:
[----:B------:R-:W-:Y:S07]  /*7fd0*/  MOV R0, UR15 ;  /* 0x0000000f00007c02 */ /* 0x000fee0008000f00 */
.L_x_156:
[----:B-1----:R1:W2:Y:S02]  /*7fe0*/  SYNCS.PHASECHK.TRANS64.TRYWAIT P0, [R0+URZ+0x98], R9 ;  /* 0x00009809000075a7 */ /* 0x0022a400080011ff */
[----:B--2---:R-:W-:Y:S05]  /*7ff0*/  @!P0 NANOSLEEP.SYNCS 0x989680 ;  /* 0x009896800000895d */ /* 0x004fea0003900000 */
[----:B------:R-:W2:Y:S02]  /*8000*/  @!P0 SYNCS.PHASECHK.TRANS64 P0, [R0+URZ+0x98], R9 ;  /* 0x00009809000085a7 */ /* 0x000ea400080010ff */
[----:B--2---:R-:W-:Y:S05]  /*8010*/  @!P0 BRA `(.L_x_156) ;  /* 0xfffffffc00f08947 */ /* 0x004fea000383ffff */
[----:B------:R-:W-:Y:S05]  /*8020*/  BRA `(.L_x_157) ;  /* 0xffffffc000f87947 */ /* 0x000fea000383ffff */
.L_x_79:
[----:B------:R-:W-:Y:S07]  /*8030*/  MOV R0, UR13 ;  /* 0x0000000d00007c02 */ /* 0x000fee0008000f00 */
.L_x_158:
[----:B-1----:R1:W2:Y:S02]  /*8040*/  SYNCS.PHASECHK.TRANS64.TRYWAIT P0, [R0+URZ+0x98], R14 ;  /* 0x0000980e000075a7 */ /* 0x0022a400080011ff */
[----:B--2---:R-:W-:Y:S05]  /*8050*/  @!P0 NANOSLEEP.SYNCS 0x989680 ;  /* 0x009896800000895d */ /* 0x004fea0003900000 */
[----:B------:R-:W2:Y:S02]  /*8060*/  @!P0 SYNCS.PHASECHK.TRANS64 P0, [R0+URZ+0x98], R14 ;  /* 0x0000980e000085a7 */ /* 0x000ea400080010ff */
[----:B--2---:R-:W-:Y:S05]  /*8070*/  @!P0 BRA `(.L_x_158) ;  /* 0xfffffffc00f08947 */ /* 0x004fea000383ffff */
[----:B------:R-:W-:Y:S05]  /*8080*/  BRA `(.L_x_159) ;  /* 0xffffffc400987947 */ /* 0x000fea000383ffff */
.L_x_81:
[----:B------:R-:W-:-:S07]  /*8090*/  MOV R0, UR4 ;  /* 0x0000000400007c02 */ /* 0x000fce0008000f00 */
.L_x_160:
[----:B-1----:R1:W3:Y:S02]  /*80a0*/  SYNCS.PHASECHK.TRANS64.TRYWAIT P0, [R0+URZ], R2 ;  /* 0x00000002000075a7 */ /* 0x0022e400080011ff */
[----:B---3--:R-:W-:Y:S05]  /*80b0*/  @!P0 NANOSLEEP.SYNCS 0x989680 ;  /* 0x009896800000895d */ /* 0x008fea0003900000 */
[----:B------:R-:W3:Y:S02]  /*80c0*/  @!P0 SYNCS.PHASECHK.TRANS64 P0, [R0+URZ], R2 ;  /* 0x00000002000085a7 */ /* 0x000ee400080010ff */
[----:B---3--:R-:W-:Y:S05]  /*80d0*/  @!P0 BRA `(.L_x_160) ;  /* 0xfffffffc00f08947 */ /* 0x008fea000383ffff */
[----:B------:R-:W-:Y:S05]  /*80e0*/  BRA `(.L_x_161) ;  /* 0xffffffc800247947 */ /* 0x000fea000383ffff */
.L_x_82:
[----:B------:R-:W-:-:S07]  /*80f0*/  MOV R0, UR4 ;  /* 0x0000000400007c02 */ /* 0x000fce0008000f00 */
.L_x_162:
[----:B-1----:R1:W3:Y:S02]  /*8100*/  SYNCS.PHASECHK.TRANS64.TRYWAIT P0, [R0+URZ], R2 ;  /* 0x00000002000075a7 */ /* 0x0022e400080011ff */
[----:B---3--:R-:W-:Y:S05]  /*8110*/  @!P0 NANOSLEEP.SYNCS 0x989680 ;  /* 0x009896800000895d */ /* 0x008fea0003900000 */
[----:B------:R-:W3:Y:S02]  /*8120*/  @!P0 SYNCS.PHASECHK.TRANS64 P0, [R0+URZ], R2 ;  /* 0x00000002000085a7 */ /* 0x000ee400080010ff */
[----:B---3--:R-:W-:Y:S05]  /*8130*/  @!P0 BRA `(.L_x_162) ;  /* 0xfffffffc00f08947 */ /* 0x008fea000383ffff */
[----:B------:R-:W-:Y:S05]  /*8140*/  BRA `(.L_x_163) ;  /* 0xffffffc800307947 */ /* 0x000fea000383ffff */
.L_x_84:
[----:B--2---:R2:W4:Y:S02]  /*8150*/  SYNCS.PHASECHK.TRANS64.TRYWAIT P0, [R0+URZ+0xc0], R2 ;  /* 0x0000c002000075a7 */ /* 0x00452400080011ff */
[----:B----4-:R-:W-:Y:S05]  /*8160*/  @!P0 NANOSLEEP.SYNCS 0x989680 ;  /* 0x009896800000895d */ /* 0x010fea0003900000 */
[----:B------:R-:W4:Y:S02]  /*8170*/  @!P0 SYNCS.PHASECHK.TRANS64 P0, [R0+URZ+0xc0], R2 ;  /* 0x0000c002000085a7 */ /* 0x000f2400080010ff */
[----:B----4-:R-:W-:Y:S05]  /*8180*/  @!P0 BRA `(.L_x_84) ;  /* 0xfffffffc00f08947 */ /* 0x010fea000383ffff */
[----:B------:R-:W-:Y:S05]  /*8190*/  BRA `(.L_x_164) ;  /* 0xffffffcc00147947 */ /* 0x000fea000383ffff */
.L_x_94:
[----:B-1----:R1:W3:Y:S02]  /*81a0*/  SYNCS.PHASECHK.TRANS64.TRYWAIT P1, [R0+URZ+0x80], R3 ;  /* 0x00008003000075a7 */ /* 0x0022e400080211ff */
[----:B---3--:R-:W-:Y:S05]  /*81b0*/  @!P1 NANOSLEEP.SYNCS 0x989680 ;  /* 0x009896800000995d */ /* 0x008fea0003900000 */
[----:B------:R-:W3:Y:S02]  /*81c0*/  @!P1 SYNCS.PHASECHK.TRANS64 P1, [R0+URZ+0x80], R3 ;  /* 0x00008003000095a7 */ /* 0x000ee400080210ff */
[----:B---3--:R-:W-:Y:S05]  /*81d0*/  @!P1 BRA `(.L_x_94) ;  /* 0xfffffffc00f09947 */ /* 0x008fea000383ffff */
[----:B------:R-:W-:Y:S05]  /*81e0*/  BRA `(.L_x_93) ;  /* 0xffffffd800447947 */ /* 0x000fea000383ffff */
.L_x_96:
[----:B-1----:R1:W4:Y:S02]  /*81f0*/  SYNCS.PHASECHK.TRANS64.TRYWAIT P0, [R73+URZ+0xe0], R2 ;  /* 0x0000e002490075a7 */ /* 0x00232400080011ff */
[----:B----4-:R-:W-:Y:S05]  /*8200*/  @!P0 NANOSLEEP.SYNCS 0x989680 ;  /* 0x009896800000895d */ /* 0x010fea0003900000 */
[----:B------:R-:W4:Y:S02]  /*8210*/  @!P0 SYNCS.PHASECHK.TRANS64 P0, [R73+URZ+0xe0], R2 ;  /* 0x0000e002490085a7 */ /* 0x000f2400080010ff */
[----:B----4-:R-:W-:Y:S05]  /*8220*/  @!P0 BRA `(.L_x_96) ;  /* 0xfffffffc00f08947 */ /* 0x010fea000383ffff */
[----:B------:R-:W-:Y:S05]  /*8230*/  BRA `(.L_x_95) ;  /* 0xffffffd8007c7947 */ /* 0x000fea000383ffff */
.L_x_107:
[----:B--2---:R2:W4:Y:S02]  /*8240*/  SYNCS.PHASECHK.TRANS64.TRYWAIT P0, [R2+URZ+0x80], R107 ;  /* 0x0000806b020075a7 */ /* 0x00452400080011ff */
[----:B----4-:R-:W-:Y:S05]  /*8250*/  @!P0 NANOSLEEP.SYNCS 0x989680 ;  /* 0x009896800000895d */ /* 0x010fea0003900000 */
[----:B------:R-:W4:Y:S02]  /*8260*/  @!P0 SYNCS.PHASECHK.TRANS64 P0, [R2+URZ+0x80], R107 ;  /* 0x0000806b020085a7 */ /* 0x000f2400080010ff */
[----:B----4-:R-:W-:Y:S05]  /*8270*/  @!P0 BRA `(.L_x_107) ;  /* 0xfffffffc00f08947 */ /* 0x010fea000383ffff */
[----:B------:R-:W-:Y:S05]  /*8280*/  BRA `(.L_x_106) ;  /* 0xffffffe400647947 */ /* 0x000fea000383ffff */
        .weak           $__internal_0_$__cuda_sm10x_tcgen05_guardrail_trap_col_being_dealloced_not_returned_by_alloc
        .type           $__internal_0_$__cuda_sm10x_tcgen05_guardrail_trap_col_being_dealloced_not_returned_by_alloc,@function
        .size           $__internal_0_$__cuda_sm10x_tcgen05_guardrail_trap_col_being_dealloced_not_returned_by_alloc,($__internal_1_$__cuda_sm10x_tcgen05_guardrail_trap_phase_invalid_during_alloc - $__internal_0_$__cuda_sm10x_tcgen05_guardrail_trap_col_being_dealloced_not_returned_by_alloc)
$__internal_0_$__cuda_sm10x_tcgen05_guardrail_trap_col_being_dealloced_not_returned_by_alloc:
[----:B------:R-:W-:Y:S05]  /*8290*/  BPT.TRAP 0x1 ;  /* 0x000000040000795c */ /* 0x000fea0000300000 */
[----:B------:R-:W-:-:S04]  /*82a0*/  HFMA2 R3, -RZ, RZ, 0, 0 ;  /* 0x00000000ff037431 */ /* 0x000fc800000001ff */
[----:B------:R-:W-:Y:S05]  /*82b0*/  RET.REL.NODEC R2 `(_ZN7cutlass13device_kernelINS_4gemm6kernel13GemmUniversalIN4cute5tupleIJiiiiEEENS1_10collective13CollectiveMmaINS1_35MainloopSm100TmaUmmaWarpSpecializedILi8ELi2ELi4ENS5_IJNS4_1CILi1EEESB_SB_EEEEENS5_IJNSA_ILi128EEENSA_ILi64EEESF_EEENS_6half_tENS5_IJlSB_lEEESH_SI_NS4_8TiledMMAINS4_8MMA_AtomIJNS4_20SM100_MMA_F16BF16_SSISH_SH_fLi128ELi64ELNS4_4UMMA5MajorE0ELSN_0ELNSM_7ScaleInE0ELSO_0EEEEEENS4_6LayoutISC_NS5_IJNSA_ILi0EEESS_SS_EEEEENS5_IJNS4_10UnderscoreESV_SV_EEEEENS4_13SM90_TMA_LOADENS4_14ComposedLayoutINS4_7SwizzleILi3ELi4ELi3EEENS4_18smem_ptr_flag_bitsILi16EEENSR_INS5_IJNSA_ILi8EEESF_EEENS5_IJSF_SB_EEEEEEEvNS4_8identityESY_S18_vS19_EENS_8epilogue10collective18CollectiveEpilogueINS1B_23Sm100TmaWarpSpecializedILi3ELi2ELi32ELb1ELb0EEEJSG_NS5_IJNSR_ISE_SB_EENSR_INSA_ILi32EEESB_EEEEESH_SI_SH_SI_NS1B_6fusion15FusionCallbacksIS1F_NS1K_17LinearCombinationISH_fSH_fLNS_15FloatRoundStyleE2EEESG_S1J_JEEENS4_5SM1004TMEM4LOAD26SM100_TMEM_LOAD_32dp32b32xESY_NSZ_INS10_ILi2ELi4ELi3EEES13_NSR_INS5_IJS14_S1H_EEENS5_IJS1H_SB_EEEEEEENS4_39AutoVectorizingCopyWithAssumedAlignmentILi128EEENS4_14SM90_TMA_STOREES1Y_S20_S20_EEEvvEEEEvNT_6ParamsE) ;  /* 0xffffff7c02507950 */ /* 0x000fea0003c3ffff */
        .weak           $__internal_1_$__cuda_sm10x_tcgen05_guardrail_trap_phase_invalid_during_alloc
        .type           $__internal_1_$__cuda_sm10x_tcgen05_guardrail_trap_phase_invalid_during_alloc,@function
        .size           $__internal_1_$__cuda_sm10x_tcgen05_guardrail_trap_phase_invalid_during_alloc,($__internal_2_$__cuda_sm10x_tcgen05_guardrail_trap_unallocated_columns_being_dealloced - $__internal_1_$__cuda_sm10x_tcgen05_guardrail_trap_phase_invalid_during_alloc)
$__internal_1_$__cuda_sm10x_tcgen05_guardrail_trap_phase_invalid_during_alloc:
[----:B------:R-:W-:Y:S05]  /*82c0*/  BPT.TRAP 0x1 ;  /* 0x000000040000795c */ /* 0x000fea0000300000 */
[----:B------:R-:W-:-:S04]  /*82d0*/  MOV R3, 0x0 ;  /* 0x0000000000037802 */ /* 0x000fc80000000f00 */
[----:B------:R-:W-:Y:S05]  /*82e0*/  RET.REL.NODEC R2 `(_ZN7cutlass13device_kernelINS_4gemm6kernel13GemmUniversalIN4cute5tupleIJiiiiEEENS1_10collective13CollectiveMmaINS1_35MainloopSm100TmaUmmaWarpSpecializedILi8ELi2ELi4ENS5_IJNS4_1CILi1EEESB_SB_EEEEENS5_IJNSA_ILi128EEENSA_ILi64EEESF_EEENS_6half_tENS5_IJlSB_lEEESH_SI_NS4_8TiledMMAINS4_8MMA_AtomIJNS4_20SM100_MMA_F16BF16_SSISH_SH_fLi128ELi64ELNS4_4UMMA5MajorE0ELSN_0ELNSM_7ScaleInE0ELSO_0EEEEEENS4_6LayoutISC_NS5_IJNSA_ILi0EEESS_SS_EEEEENS5_IJNS4_10UnderscoreESV_SV_EEEEENS4_13SM90_TMA_LOADENS4_14ComposedLayoutINS4_7SwizzleILi3ELi4ELi3EEENS4_18smem_ptr_flag_bitsILi16EEENSR_INS5_IJNSA_ILi8EEESF_EEENS5_IJSF_SB_EEEEEEEvNS4_8identityESY_S18_vS19_EENS_8epilogue10collective18CollectiveEpilogueINS1B_23Sm100TmaWarpSpecializedILi3ELi2ELi32ELb1ELb0EEEJSG_NS5_IJNSR_ISE_SB_EENSR_INSA_ILi32EEESB_EEEEESH_SI_SH_SI_NS1B_6fusion15FusionCallbacksIS1F_NS1K_17LinearCombinationISH_fSH_fLNS_15FloatRoundStyleE2EEESG_S1J_JEEENS4_5SM1004TMEM4LOAD26SM100_TMEM_LOAD_32dp32b32xESY_NSZ_INS10_ILi2ELi4ELi3EEES13_NSR_INS5_IJS14_S1H_EEENS5_IJS1H_SB_EEEEEEENS4_39AutoVectorizingCopyWithAssumedAlignmentILi128EEENS4_14SM90_TMA_STOREES1Y_S20_S20_EEEvvEEEEvNT_6ParamsE) ;  /* 0xffffff7c02447950 */ /* 0x000fea0003c3ffff */
        .weak           $__internal_2_$__cuda_sm10x_tcgen05_guardrail_trap_unallocated_columns_being_dealloced
        .type           $__internal_2_$__cuda_sm10x_tcgen05_guardrail_trap_unallocated_columns_being_dealloced,@function
        .size           $__internal_2_$__cuda_sm10x_tcgen05_guardrail_trap_unallocated_columns_being_dealloced,(.L_x_166 - $__internal_2_$__cuda_sm10x_tcgen05_guardrail_trap_unallocated_columns_being_dealloced)
$__internal_2_$__cuda_sm10x_tcgen05_guardrail_trap_unallocated_columns_being_dealloced:
[----:B------:R-:W-:Y:S05]  /*82f0*/  BPT.TRAP 0x1 ;  /* 0x000000040000795c */ /* 0x000fea0000300000 */
[----:B------:R-:W-:-:S04]  /*8300*/  HFMA2 R3, -RZ, RZ, 0, 0 ;  /* 0x00000000ff037431 */ /* 0x000fc800000001ff */
[----:B------:R-:W-:Y:S05]  /*8310*/  RET.REL.NODEC R2 `(_ZN7cutlass13device_kernelINS_4gemm6kernel13GemmUniversalIN4cute5tupleIJiiiiEEENS1_10collective13CollectiveMmaINS1_35MainloopSm100TmaUmmaWarpSpecializedILi8ELi2ELi4ENS5_IJNS4_1CILi1EEESB_SB_EEEEENS5_IJNSA_ILi128EEENSA_ILi64EEESF_EEENS_6half_tENS5_IJlSB_lEEESH_SI_NS4_8TiledMMAINS4_8MMA_AtomIJNS4_20SM100_MMA_F16BF16_SSISH_SH_fLi128ELi64ELNS4_4UMMA5MajorE0ELSN_0ELNSM_7ScaleInE0ELSO_0EEEEEENS4_6LayoutISC_NS5_IJNSA_ILi0EEESS_SS_EEEEENS5_IJNS4_10UnderscoreESV_SV_EEEEENS4_13SM90_TMA_LOADENS4_14ComposedLayoutINS4_7SwizzleILi3ELi4ELi3EEENS4_18smem_ptr_flag_bitsILi16EEENSR_INS5_IJNSA_ILi8EEESF_EEENS5_IJSF_SB_EEEEEEEvNS4_8identityESY_S18_vS19_EENS_8epilogue10collective18CollectiveEpilogueINS1B_23Sm100TmaWarpSpecializedILi3ELi2ELi32ELb1ELb0EEEJSG_NS5_IJNSR_ISE_SB_EENSR_INSA_ILi32EEESB_EEEEESH_SI_SH_SI_NS1B_6fusion15FusionCallbacksIS1F_NS1K_17LinearCombinationISH_fSH_fLNS_15FloatRoundStyleE2EEESG_S1J_JEEENS4_5SM1004TMEM4LOAD26SM100_TMEM_LOAD_32dp32b32xESY_NSZ_INS10_ILi2ELi4ELi3EEES13_NSR_INS5_IJS14_S1H_EEENS5_IJS1H_SB_EEEEEEENS4_39AutoVectorizingCopyWithAssumedAlignmentILi128EEENS4_14SM90_TMA_STOREES1Y_S20_S20_EEEvvEEEEvNT_6ParamsE) ;  /* 0xffffff7c02387950 */ /* 0x000fea0003c3ffff */
.L_x_165:
[----:B------:R-:W-:-:S00]  /*8320*/  BRA `(.L_x_165) ;  /* 0xfffffffc00fc7947 */ /* 0x000fc0000383ffff */
[----:B------:R-:W-:-:S00]  /*8330*/  NOP ;  /* 0x0000000000007918 */ /* 0x000fc00000000000 */
        /* <DEDUP_REMOVED lines=12> */
.L_x_166:


//--------------------- .nv.global.init           --------------------------
	.section	.nv.global.init,"aw",@progbits
.nv.global.init:
	.type		$str$27,@object
	.size		$str$27,($str$28 - $str$27)
$str$27:
        /*0000*/ 	.byte	0x28, 0x61, 0x64, 0x64, 0x72, 0x65, 0x73, 0x73, 0x20, 0x26, 0x20, 0x6d, 0x61, 0x73, 0x6b, 0x29
        /*0010*/ 	.byte	0x20, 0x3d, 0x3d, 0x20, 0x30, 0x00
	.type		$str$28,@object
	.size		$str$28,($str$26 - $str$28)
$str$28:
        /*0016*/ 	.byte	0x2f, 0x74, 0x6d, 0x70, 0x2f, 0x63, 0x75, 0x74, 0x6c, 0x61, 0x73, 0x73, 0x5f, 0x73, 0x77, 0x65
        /*0026*/ 	.byte	0x65, 0x70, 0x5f, 0x73, 0x72, 0x63, 0x2f, 0x69, 0x6e, 0x63, 0x6c, 0x75, 0x64, 0x65, 0x2f, 0x63
        /*0036*/ 	.byte	0x75, 0x74, 0x65, 0x2f, 0x70, 0x6f, 0x69, 0x6e, 0x74, 0x65, 0x72, 0x5f, 0x66, 0x6c, 0x61, 0x67
        /*0046*/ 	.byte	0x67, 0x65, 0x64, 0x2e, 0x68, 0x70, 0x70, 0x00
	.type		$str$26,@object
	.size		$str$26,($str$25 - $str$26)
$str$26:
        /*004e*/ 	.byte	0x2f, 0x74, 0x6d, 0x70, 0x2f, 0x63, 0x75, 0x74, 0x6c, 0x61, 0x73, 0x73, 0x5f, 0x73, 0x77, 0x65
        /*005e*/ 	.byte	0x65, 0x70, 0x5f, 0x73, 0x72, 0x63, 0x2f, 0x69, 0x6e, 0x63, 0x6c, 0x75, 0x64, 0x65, 0x2f, 0x63
        /*006e*/ 	.byte	0x75, 0x74, 0x65, 0x2f, 0x61, 0x74, 0x6f, 0x6d, 0x2f, 0x63, 0x6f, 0x70, 0x79, 0x5f, 0x74, 0x72
        /*007e*/ 	.byte	0x61, 0x69, 0x74, 0x73, 0x5f, 0x73, 0x6d, 0x31, 0x30, 0x30, 0x2e, 0x68, 0x70, 0x70, 0x00
	.type		$str$25,@object
	.size		$str$25,(__unnamed_1 - $str$25)
$str$25:
        /*008d*/ 	.byte	0x28, 0x28, 0x75, 0x69, 0x6e, 0x74, 0x33, 0x32, 0x5f, 0x74, 0x28, 0x74, 0x68, 0x72, 0x65, 0x61
        /*009d*/ 	.byte	0x64, 0x49, 0x64, 0x78, 0x2e, 0x78, 0x29, 0x20, 0x2f, 0x20, 0x33, 0x32, 0x29, 0x20, 0x25, 0x20
        /*00ad*/ 	.byte	0x34, 0x29, 0x20, 0x3d, 0x3d, 0x20, 0x28, 0x28, 0x28, 0x74, 0x6d, 0x65, 0x6d, 0x5f, 0x61, 0x64
        /*00bd*/ 	.byte	0x64, 0x72, 0x20, 0x3e, 0x3e, 0x20, 0x31, 0x36, 0x29, 0x20, 0x2f, 0x20, 0x33, 0x32, 0x29, 0x20
        /*00cd*/ 	.byte	0x25, 0x20, 0x34, 0x29, 0x00
	.type		__unnamed_1,@object
	.size		__unnamed_1,(__unnamed_2 - __unnamed_1)
__unnamed_1:
        /*00d2*/ 	.byte	0x61, 0x75, 0x74, 0x6f, 0x20, 0x63, 0x75, 0x74, 0x65, 0x3a, 0x3a, 0x61, 0x73, 0x5f, 0x70, 0x6f
        /* <DEDUP_REMOVED lines=24> */
        /*0262*/ 	.byte	0x3e, 0x3e, 0x3e, 0x3e, 0x5d, 0x00
	.type		__unnamed_2,@object
	.size		__unnamed_2,(.L_2 - __unnamed_2)
__unnamed_2:
        /* <DEDUP_REMOVED lines=42> */
        /*0508*/ 	.byte	0x3e, 0x3e, 0x5d, 0x00
.L_2:


//--------------------- .nv.shared._ZN7cutlass13device_kernelINS_4gemm6kernel13GemmUniversalIN4cute5tupleIJiiiiEEENS1_10collective13CollectiveMmaINS1_35MainloopSm100TmaUmmaWarpSpecializedILi8ELi2ELi4ENS5_IJNS4_1CILi1EEESB_SB_EEEEENS5_IJNSA_ILi128EEENSA_ILi64EEESF_EEENS_6half_tENS5_IJlSB_lEEESH_SI_NS4_8TiledMMAINS4_8MMA_AtomIJNS4_20SM100_MMA_F16BF16_SSISH_SH_fLi128ELi64ELNS4_4UMMA5MajorE0ELSN_0ELNSM_7ScaleInE0ELSO_0EEEEEENS4_6LayoutISC_NS5_IJNSA_ILi0EEESS_SS_EEEEENS5_IJNS4_10UnderscoreESV_SV_EEEEENS4_13SM90_TMA_LOADENS4_14ComposedLayoutINS4_7SwizzleILi3ELi4ELi3EEENS4_18smem_ptr_flag_bitsILi16EEENSR_INS5_IJNSA_ILi8EEESF_EEENS5_IJSF_SB_EEEEEEEvNS4_8identityESY_S18_vS19_EENS_8epilogue10collective18CollectiveEpilogueINS1B_23Sm100TmaWarpSpecializedILi3ELi2ELi32ELb1ELb0EEEJSG_NS5_IJNSR_ISE_SB_EENSR_INSA_ILi32EEESB_EEEEESH_SI_SH_SI_NS1B_6fusion15FusionCallbacksIS1F_NS1K_17LinearCombinationISH_fSH_fLNS_15FloatRoundStyleE2EEESG_S1J_JEEENS4_5SM1004TMEM4LOAD26SM100_TMEM_LOAD_32dp32b32xESY_NSZ_INS10_ILi2ELi4ELi3EEES13_NSR_INS5_IJS14_S1H_EEENS5_IJS1H_SB_EEEEEEENS4_39AutoVectorizingCopyWithAssumedAlignmentILi128EEENS4_14SM90_TMA_STOREES1Y_S20_S20_EEEvvEEEEvNT_6ParamsE --------------------------
	.section	.nv.shared._ZN7cutlass13device_kernelINS_4gemm6kernel13GemmUniversalIN4cute5tupleIJiiiiEEENS1_10collective13CollectiveMmaINS1_35MainloopSm100TmaUmmaWarpSpecializedILi8ELi2ELi4ENS5_IJNS4_1CILi1EEESB_SB_EEEEENS5_IJNSA_ILi128EEENSA_ILi64EEESF_EEENS_6half_tENS5_IJlSB_lEEESH_SI_NS4_8TiledMMAINS4_8MMA_AtomIJNS4_20SM100_MMA_F16BF16_SSISH_SH_fLi128ELi64ELNS4_4UMMA5MajorE0ELSN_0ELNSM_7ScaleInE0ELSO_0EEEEEENS4_6LayoutISC_NS5_IJNSA_ILi0EEESS_SS_EEEEENS5_IJNS4_10UnderscoreESV_SV_EEEEENS4_13SM90_TMA_LOADENS4_14ComposedLayoutINS4_7SwizzleILi3ELi4ELi3EEENS4_18smem_ptr_flag_bitsILi16EEENSR_INS5_IJNSA_ILi8EEESF_EEENS5_IJSF_SB_EEEEEEEvNS4_8identityESY_S18_vS19_EENS_8epilogue10collective18CollectiveEpilogueINS1B_23Sm100TmaWarpSpecializedILi3ELi2ELi32ELb1ELb0EEEJSG_NS5_IJNSR_ISE_SB_EENSR_INSA_ILi32EEESB_EEEEESH_SI_SH_SI_NS1B_6fusion15FusionCallbacksIS1F_NS1K_17LinearCombinationISH_fSH_fLNS_15FloatRoundStyleE2EEESG_S1J_JEEENS4_5SM1004TMEM4LOAD26SM100_TMEM_LOAD_32dp32b32xESY_NSZ_INS10_ILi2ELi4ELi3EEES13_NSR_INS5_IJS14_S1H_EEENS5_IJS1H_SB_EEEEEEENS4_39AutoVectorizingCopyWithAssumedAlignmentILi128EEENS4_14SM90_TMA_STOREES1Y_S20_S20_EEEvvEEEEvNT_6ParamsE,"aw",@nobits
	.sectionflags	@""
	.align	16
	.zero		1024


//--------------------- .nv.shared.reserved.0     --------------------------
	.section	.nv.shared.reserved.0,"aw",@nobits
	.weak		__nv_reservedSMEM_offset_0_alias
	.size		__nv_reservedSMEM_offset_0_alias, 0, 64
	.other		__nv_reservedSMEM_offset_0_alias,@"STO_CUDA_RESERVED_SHARED STV_DEFAULT"
__nv_reservedSMEM_offset_0_alias:
	.zero		0
.nv.shared.reserved.0:
	.zero		64
	.weak		__nv_reservedSMEM_tcgen05_partition
	.type		__nv_reservedSMEM_tcgen05_partition,@object
	.size		__nv_reservedSMEM_tcgen05_partition,(.L_0 - __nv_reservedSMEM_tcgen05_partition)
__nv_reservedSMEM_tcgen05_partition:
	.zero		32
.L_0:


//--------------------- .nv.global                --------------------------
	.section	.nv.global,"aw",@nobits
.nv.global:
	.type		_ZN39_INTERNAL_99d5f173_4_k_cu_49ae9e68_34244cute1_E,@object
	.size		_ZN39_INTERNAL_99d5f173_4_k_cu_49ae9e68_34244cute1_E,(_ZN39_INTERNAL_99d5f173_4_k_cu_49ae9e68_34244cuda3std3__45__cpo6cbeginE - _ZN39_INTERNAL_99d5f173_4_k_cu_49ae9e68_34244cute1_E)
_ZN39_INTERNAL_99d5f173_4_k_cu_49ae9e68_34244cute1_E:
	.zero		1
	.type		_ZN39_INTERNAL_99d5f173_4_k_cu_49ae9e68_34244cuda3std3__45__cpo6cbeginE,@object
	.size		_ZN39_INTERNAL_99d5f173_4_k_cu_49ae9e68_34244cuda3std3__45__cpo6cbeginE,(_ZN39_INTERNAL_99d5f173_4_k_cu_49ae9e68_34244cuda3std3__48in_placeE - _ZN39_INTERNAL_99d5f173_4_k_cu_49ae9e68_34244cuda3std3__45__cpo6cbeginE)
_ZN39_INTERNAL_99d5f173_4_k_cu_49ae9e68_34244cuda3std3__45__cpo6cbeginE:
	.zero		1
	.type		_ZN39_INTERNAL_99d5f173_4_k_cu_49ae9e68_34244cuda3std3__48in_placeE,@object
	.size		_ZN39_INTERNAL_99d5f173_4_k_cu_49ae9e68_34244cuda3std3__48in_placeE,(_ZN39_INTERNAL_99d5f173_4_k_cu_49ae9e68_34244cuda3std6ranges3__45__cpo9iter_moveE - _ZN39_INTERNAL_99d5f173_4_k_cu_49ae9e68_34244cuda3std3__48in_placeE)
_ZN39_INTERNAL_99d5f173_4_k_cu_49ae9e68_34244cuda3std3__48in_placeE:
	.zero		1
	.type		_ZN39_INTERNAL_99d5f173_4_k_cu_49ae9e68_34244cuda3std6ranges3__45__cpo9iter_moveE,@object
	.size		_ZN39_INTERNAL_99d5f173_4_k_cu_49ae9e68_34244cuda3std6ranges3__45__cpo9iter_moveE,(_ZN39_INTERNAL_99d5f173_4_k_cu_49ae9e68_34244cuda3std3__45__cpo5beginE - _ZN39_INTERNAL_99d5f173_4_k_cu_49ae9e68_34244cuda3std6ranges3__45__cpo9iter_moveE)
_ZN39_INTERNAL_99d5f173_4_k_cu_49ae9e68_34244cuda3std6ranges3__45__cpo9iter_moveE:
	.zero		1
	.type		_ZN39_INTERNAL_99d5f173_4_k_cu_49ae9e68_34244cuda3std3__45__cpo5beginE,@object
	.size		_ZN39_INTERNAL_99d5f173_4_k_cu_49ae9e68_34244cuda3std3__45__cpo5beginE,(_ZN39_INTERNAL_99d5f173_4_k_cu_49ae9e68_34244cuda3std3__441_GLOBAL__N__99d5f173_4_k_cu_49ae9e68_34246ignoreE - _ZN39_INTERNAL_99d5f173_4_k_cu_49ae9e68_34244cuda3std3__45__cpo5beginE)
_ZN39_INTERNAL_99d5f173_4_k_cu_49ae9e68_34244cuda3std3__45__cpo5beginE:
	.zero		1
	.type		_ZN39_INTERNAL_99d5f173_4_k_cu_49ae9e68_34244cuda3std3__441_GLOBAL__N__99d5f173_4_k_cu_49ae9e68_34246ignoreE,@object
	.size		_ZN39_INTERNAL_99d5f173_4_k_cu_49ae9e68_34244cuda3std3__441_GLOBAL__N__99d5f173_4_k_cu_49ae9e68_34246ignoreE,(_ZN39_INTERNAL_99d5f173_4_k_cu_49ae9e68_34244cute7productE - _ZN39_INTERNAL_99d5f173_4_k_cu_49ae9e68_34244cuda3std3__441_GLOBAL__N__99d5f173_4_k_cu_49ae9e68_34246ignoreE)
_ZN39_INTERNAL_99d5f173_4_k_cu_49ae9e68_34244cuda3std3__441_GLOBAL__N__99d5f173_4_k_cu_49ae9e68_34246ignoreE:
	.zero		1
	.type		_ZN39_INTERNAL_99d5f173_4_k_cu_49ae9e68_34244cute7productE,@object
	.size		_ZN39_INTERNAL_99d5f173_4_k_cu_49ae9e68_34244cute7productE,(_ZN39_INTERNAL_99d5f173_4_k_cu_49ae9e68_34244cuda3std3__45__cpo3endE - _ZN39_INTERNAL_99d5f173_4_k_cu_49ae9e68_34244cute7productE)
_ZN39_INTERNAL_99d5f173_4_k_cu_49ae9e68_34244cute7productE:
	.zero		1
	.type		_ZN39_INTERNAL_99d5f173_4_k_cu_49ae9e68_34244cuda3std3__45__cpo3endE,@object
	.size		_ZN39_INTERNAL_99d5f173_4_k_cu_49ae9e68_34244cuda3std3__45__cpo3endE,(_ZN39_INTERNAL_99d5f173_4_k_cu_49ae9e68_34244cuda3std3__419piecewise_constructE - _ZN39_INTERNAL_99d5f173_4_k_cu_49ae9e68_34244cuda3std3__45__cpo3endE)
_ZN39_INTERNAL_99d5f173_4_k_cu_49ae9e68_34244cuda3std3__45__cpo3endE:
	.zero		1
	.type		_ZN39_INTERNAL_99d5f173_4_k_cu_49ae9e68_34244cuda3std3__419piecewise_constructE,@object
	.size		_ZN39_INTERNAL_99d5f173_4_k_cu_49ae9e68_34244cuda3std3__419piecewise_constructE,(_ZN39_INTERNAL_99d5f173_4_k_cu_49ae9e68_34244cuda3std3__45__cpo4cendE - _ZN39_INTERNAL_99d5f173_4_k_cu_49ae9e68_34244cuda3std3__419piecewise_constructE)
_ZN39_INTERNAL_99d5f173_4_k_cu_49ae9e68_34244cuda3std3__419piecewise_constructE:
	.zero		1
	.type		_ZN39_INTERNAL_99d5f173_4_k_cu_49ae9e68_34244cuda3std3__45__cpo4cendE,@object
	.size		_ZN39_INTERNAL_99d5f173_4_k_cu_49ae9e68_34244cuda3std3__45__cpo4cendE,(_ZN39_INTERNAL_99d5f173_4_k_cu_49ae9e68_34244cuda3std6ranges3__45__cpo4swapE - _ZN39_INTERNAL_99d5f173_4_k_cu_49ae9e68_34244cuda3std3__45__cpo4cendE)
_ZN39_INTERNAL_99d5f173_4_k_cu_49ae9e68_34244cuda3std3__45__cpo4cendE:
	.zero		1
	.type		_ZN39_INTERNAL_99d5f173_4_k_cu_49ae9e68_34244cuda3std6ranges3__45__cpo4swapE,@object
	.size		_ZN39_INTERNAL_99d5f173_4_k_cu_49ae9e68_34244cuda3std6ranges3__45__cpo4swapE,(.L_10 - _ZN39_INTERNAL_99d5f173_4_k_cu_49ae9e68_34244cuda3std6ranges3__45__cpo4swapE)
_ZN39_INTERNAL_99d5f173_4_k_cu_49ae9e68_34244cuda3std6ranges3__45__cpo4swapE:
	.zero		1
.L_10:


//--------------------- .nv.constant0._ZN7cutlass13device_kernelINS_4gemm6kernel13GemmUniversalIN4cute5tupleIJiiiiEEENS1_10collective13CollectiveMmaINS1_35MainloopSm100TmaUmmaWarpSpecializedILi8ELi2ELi4ENS5_IJNS4_1CILi1EEESB_SB_EEEEENS5_IJNSA_ILi128EEENSA_ILi64EEESF_EEENS_6half_tENS5_IJlSB_lEEESH_SI_NS4_8TiledMMAINS4_8MMA_AtomIJNS4_20SM100_MMA_F16BF16_SSISH_SH_fLi128ELi64ELNS4_4UMMA5MajorE0ELSN_0ELNSM_7ScaleInE0ELSO_0EEEEEENS4_6LayoutISC_NS5_IJNSA_ILi0EEESS_SS_EEEEENS5_IJNS4_10UnderscoreESV_SV_EEEEENS4_13SM90_TMA_LOADENS4_14ComposedLayoutINS4_7SwizzleILi3ELi4ELi3EEENS4_18smem_ptr_flag_bitsILi16EEENSR_INS5_IJNSA_ILi8EEESF_EEENS5_IJSF_SB_EEEEEEEvNS4_8identityESY_S18_vS19_EENS_8epilogue10collective18CollectiveEpilogueINS1B_23Sm100TmaWarpSpecializedILi3ELi2ELi32ELb1ELb0EEEJSG_NS5_IJNSR_ISE_SB_EENSR_INSA_ILi32EEESB_EEEEESH_SI_SH_SI_NS1B_6fusion15FusionCallbacksIS1F_NS1K_17LinearCombinationISH_fSH_fLNS_15FloatRoundStyleE2EEESG_S1J_JEEENS4_5SM1004TMEM4LOAD26SM100_TMEM_LOAD_32dp32b32xESY_NSZ_INS10_ILi2ELi4ELi3EEES13_NSR_INS5_IJS14_S1H_EEENS5_IJS1H_SB_EEEEEEENS4_39AutoVectorizingCopyWithAssumedAlignmentILi128EEENS4_14SM90_TMA_STOREES1Y_S20_S20_EEEvvEEEEvNT_6ParamsE --------------------------
	.section	.nv.constant0._ZN7cutlass13device_kernelINS_4gemm6kernel13GemmUniversalIN4cute5tupleIJiiiiEEENS1_10collective13CollectiveMmaINS1_35MainloopSm100TmaUmmaWarpSpecializedILi8ELi2ELi4ENS5_IJNS4_1CILi1EEESB_SB_EEEEENS5_IJNSA_ILi128EEENSA_ILi64EEESF_EEENS_6half_tENS5_IJlSB_lEEESH_SI_NS4_8TiledMMAINS4_8MMA_AtomIJNS4_20SM100_MMA_F16BF16_SSISH_SH_fLi128ELi64ELNS4_4UMMA5MajorE0ELSN_0ELNSM_7ScaleInE0ELSO_0EEEEEENS4_6LayoutISC_NS5_IJNSA_ILi0EEESS_SS_EEEEENS5_IJNS4_10UnderscoreESV_SV_EEEEENS4_13SM90_TMA_LOADENS4_14ComposedLayoutINS4_7SwizzleILi3ELi4ELi3EEENS4_18smem_ptr_flag_bitsILi16EEENSR_INS5_IJNSA_ILi8EEESF_EEENS5_IJSF_SB_EEEEEEEvNS4_8identityESY_S18_vS19_EENS_8epilogue10collective18CollectiveEpilogueINS1B_23Sm100TmaWarpSpecializedILi3ELi2ELi32ELb1ELb0EEEJSG_NS5_IJNSR_ISE_SB_EENSR_INSA_ILi32EEESB_EEEEESH_SI_SH_SI_NS1B_6fusion15FusionCallbacksIS1F_NS1K_17LinearCombinationISH_fSH_fLNS_15FloatRoundStyleE2EEESG_S1J_JEEENS4_5SM1004TMEM4LOAD26SM100_TMEM_LOAD_32dp32b32xESY_NSZ_INS10_ILi2ELi4ELi3EEES13_NSR_INS5_IJS14_S1H_EEENS5_IJS1H_SB_EEEEEEENS4_39AutoVectorizingCopyWithAssumedAlignmentILi128EEENS4_14SM90_TMA_STOREES1Y_S20_S20_EEEvvEEEEvNT_6ParamsE,"a",@progbits
	.sectionflags	@""
	.align	4
.nv.constant0._ZN7cutlass13device_kernelINS_4gemm6kernel13GemmUniversalIN4cute5tupleIJiiiiEEENS1_10collective13CollectiveMmaINS1_35MainloopSm100TmaUmmaWarpSpecializedILi8ELi2ELi4ENS5_IJNS4_1CILi1EEESB_SB_EEEEENS5_IJNSA_ILi128EEENSA_ILi64EEESF_EEENS_6half_tENS5_IJlSB_lEEESH_SI_NS4_8TiledMMAINS4_8MMA_AtomIJNS4_20SM100_MMA_F16BF16_SSISH_SH_fLi128ELi64ELNS4_4UMMA5MajorE0ELSN_0ELNSM_7ScaleInE0ELSO_0EEEEEENS4_6LayoutISC_NS5_IJNSA_ILi0EEESS_SS_EEEEENS5_IJNS4_10UnderscoreESV_SV_EEEEENS4_13SM90_TMA_LOADENS4_14ComposedLayoutINS4_7SwizzleILi3ELi4ELi3EEENS4_18smem_ptr_flag_bitsILi16EEENSR_INS5_IJNSA_ILi8EEESF_EEENS5_IJSF_SB_EEEEEEEvNS4_8identityESY_S18_vS19_EENS_8epilogue10collective18CollectiveEpilogueINS1B_23Sm100TmaWarpSpecializedILi3ELi2ELi32ELb1ELb0EEEJSG_NS5_IJNSR_ISE_SB_EENSR_INSA_ILi32EEESB_EEEEESH_SI_SH_SI_NS1B_6fusion15FusionCallbacksIS1F_NS1K_17LinearCombinationISH_fSH_fLNS_15FloatRoundStyleE2EEESG_S1J_JEEENS4_5SM1004TMEM4LOAD26SM100_TMEM_LOAD_32dp32b32xESY_NSZ_INS10_ILi2ELi4ELi3EEES13_NSR_INS5_IJS14_S1H_EEENS5_IJS1H_SB_EEEEEEENS4_39AutoVectorizingCopyWithAssumedAlignmentILi128EEENS4_14SM90_TMA_STOREES1Y_S20_S20_EEEvvEEEEvNT_6ParamsE:
	.zero		2944


//--------------------- SYMBOLS --------------------------

	.type		.nv.reservedSmem.offset0,@object
	.size		.nv.reservedSmem.offset0,0x4
	.type		.nv.reservedSmem.cap,@object
	.size		.nv.reservedSmem.cap,0x4
	.type		__assertfail,@function
